//
// Generated by NVIDIA NVVM Compiler
//
// Compiler Build ID: CL-36424714
// Cuda compilation tools, release 13.0, V13.0.88
// Based on NVVM 20.0.0
//

.version 9.0
.target sm_100
.address_size 64

	// .globl	_Z17compute_ion_matchPiS_iS_S_PfS0_S_S_iS0_S_lS_S_S0_S0_S_S_S_fPdiS1_dS_S_
.extern .func  (.param .b32 func_retval0) vprintf
(
	.param .b64 vprintf_param_0,
	.param .b64 vprintf_param_1
)
;
.func  (.param .align 16 .b8 func_retval0[16]) __internal_trig_reduction_slowpathd
(
	.param .b64 __internal_trig_reduction_slowpathd_param_0
)
;
.global .align 1 .b8 $str[93] = {91, 69, 82, 82, 79, 82, 93, 32, 112, 101, 112, 50, 95, 109, 97, 115, 115, 58, 32, 37, 108, 102, 44, 32, 112, 101, 112, 50, 95, 109, 97, 115, 115, 95, 108, 101, 102, 116, 95, 105, 110, 100, 101, 120, 58, 32, 37, 100, 44, 32, 112, 101, 112, 50, 95, 109, 97, 115, 115, 95, 114, 105, 103, 104, 116, 95, 105, 110, 100, 101, 120, 58, 32, 37, 100, 44, 32, 105, 100, 120, 58, 32, 37, 100, 44, 32, 105, 58, 32, 37, 100, 10};
.global .align 1 .b8 $str$1[89] = {91, 69, 82, 82, 79, 82, 93, 32, 112, 101, 112, 50, 95, 109, 97, 115, 115, 58, 32, 37, 108, 102, 44, 32, 112, 101, 112, 50, 95, 109, 97, 115, 115, 95, 108, 101, 102, 116, 95, 105, 110, 100, 101, 120, 58, 32, 37, 100, 44, 32, 112, 101, 112, 95, 109, 97, 115, 115, 95, 108, 105, 115, 116, 95, 108, 101, 110, 58, 32, 37, 100, 44, 32, 105, 100, 120, 58, 32, 37, 100, 44, 32, 105, 58, 32, 37, 100, 10};
.global .align 1 .b8 $str$2[114] = {91, 69, 82, 82, 79, 82, 93, 32, 112, 114, 101, 99, 117, 114, 115, 111, 114, 95, 109, 97, 115, 115, 58, 32, 37, 108, 102, 44, 32, 112, 101, 112, 49, 95, 109, 97, 115, 115, 58, 32, 37, 108, 102, 44, 32, 112, 101, 112, 50, 95, 109, 97, 115, 115, 58, 32, 37, 108, 102, 44, 32, 112, 101, 112, 50, 95, 109, 97, 115, 115, 95, 108, 101, 102, 116, 95, 105, 110, 100, 101, 120, 58, 32, 37, 100, 44, 32, 114, 105, 103, 104, 116, 58, 32, 37, 100, 44, 32, 105, 100, 120, 58, 32, 37, 100, 44, 32, 105, 58, 32, 37, 100, 10};
.global .align 1 .b8 $str$3[67] = {91, 69, 82, 82, 79, 82, 93, 32, 112, 101, 112, 95, 50, 95, 109, 97, 115, 115, 95, 108, 101, 102, 116, 58, 32, 37, 102, 44, 32, 112, 101, 112, 95, 50, 95, 109, 97, 115, 115, 95, 114, 105, 103, 104, 116, 58, 32, 37, 102, 44, 32, 105, 100, 120, 58, 32, 37, 100, 44, 32, 105, 58, 32, 37, 100, 10};
.global .align 1 .b8 $str$4[92] = {91, 69, 82, 82, 79, 82, 93, 32, 112, 101, 112, 50, 95, 109, 97, 115, 115, 58, 32, 37, 102, 44, 32, 112, 101, 112, 50, 95, 109, 97, 115, 115, 95, 108, 101, 102, 116, 95, 105, 110, 100, 101, 120, 58, 32, 37, 100, 44, 32, 112, 101, 112, 50, 95, 109, 97, 115, 115, 95, 114, 105, 103, 104, 116, 95, 105, 110, 100, 101, 120, 58, 32, 37, 100, 44, 32, 105, 100, 120, 58, 32, 37, 100, 44, 32, 105, 58, 32, 37, 100, 10};
.global .align 1 .b8 $str$5[88] = {91, 69, 82, 82, 79, 82, 93, 32, 112, 101, 112, 50, 95, 109, 97, 115, 115, 58, 32, 37, 102, 44, 32, 112, 101, 112, 50, 95, 109, 97, 115, 115, 95, 108, 101, 102, 116, 95, 105, 110, 100, 101, 120, 58, 32, 37, 100, 44, 32, 112, 101, 112, 95, 109, 97, 115, 115, 95, 108, 105, 115, 116, 95, 108, 101, 110, 58, 32, 37, 100, 44, 32, 105, 100, 120, 58, 32, 37, 100, 44, 32, 105, 58, 32, 37, 100, 10};
.global .align 1 .b8 $str$6[78] = {112, 114, 101, 99, 117, 114, 115, 111, 114, 58, 32, 37, 108, 102, 44, 32, 112, 101, 112, 95, 49, 95, 109, 97, 115, 115, 58, 32, 37, 108, 102, 44, 32, 112, 101, 112, 95, 50, 95, 109, 97, 115, 115, 95, 108, 101, 102, 116, 58, 32, 37, 108, 102, 44, 32, 112, 101, 112, 95, 50, 95, 109, 97, 115, 115, 95, 114, 105, 103, 104, 116, 58, 32, 37, 108, 102, 10};
.global .align 1 .b8 $str$7[77] = {91, 69, 82, 82, 79, 82, 93, 32, 112, 101, 112, 50, 95, 109, 97, 115, 115, 95, 108, 101, 102, 116, 95, 105, 110, 100, 101, 120, 58, 32, 37, 100, 44, 32, 112, 101, 112, 50, 95, 109, 97, 115, 115, 95, 114, 105, 103, 104, 116, 95, 105, 110, 100, 101, 120, 58, 32, 37, 100, 44, 32, 105, 100, 120, 58, 32, 37, 100, 44, 32, 105, 58, 32, 37, 100, 9};
.global .align 1 .b8 $str$8[41] = {112, 101, 112, 50, 95, 109, 97, 115, 115, 95, 108, 101, 102, 116, 58, 32, 37, 102, 44, 32, 112, 101, 112, 50, 95, 109, 97, 115, 115, 95, 114, 105, 103, 104, 116, 58, 32, 37, 102, 10};
.global .align 1 .b8 $str$9[73] = {91, 69, 82, 82, 79, 82, 93, 32, 112, 101, 112, 50, 95, 109, 97, 115, 115, 95, 108, 101, 102, 116, 95, 105, 110, 100, 101, 120, 58, 32, 37, 100, 44, 32, 112, 101, 112, 95, 109, 97, 115, 115, 95, 108, 105, 115, 116, 95, 108, 101, 110, 58, 32, 37, 100, 44, 32, 105, 100, 120, 58, 32, 37, 100, 44, 32, 105, 58, 32, 37, 100, 10};
.global .align 1 .b8 $str$10[21] = {108, 105, 110, 107, 101, 114, 32, 116, 121, 112, 101, 58, 32, 37, 100, 44, 32, 37, 100, 10};
.global .align 1 .b8 $str$11[27] = {115, 99, 111, 114, 101, 58, 32, 37, 102, 44, 32, 98, 109, 50, 53, 95, 115, 99, 111, 114, 101, 58, 32, 37, 102, 10};
.global .align 1 .b8 $str$12[10] = {49, 49, 49, 49, 49, 49, 49, 49, 49};
.global .align 8 .b8 __cudart_i2opi_d[144] = {8, 93, 141, 31, 177, 95, 251, 107, 234, 146, 82, 138, 247, 57, 7, 61, 123, 241, 229, 235, 199, 186, 39, 117, 45, 234, 95, 158, 102, 63, 70, 79, 183, 9, 203, 39, 207, 126, 54, 109, 31, 109, 10, 90, 139, 17, 47, 239, 15, 152, 5, 222, 255, 151, 248, 31, 59, 40, 249, 189, 139, 95, 132, 156, 244, 57, 83, 131, 57, 214, 145, 57, 65, 126, 95, 180, 38, 112, 156, 233, 132, 68, 187, 46, 245, 53, 130, 232, 62, 167, 41, 177, 28, 235, 29, 254, 28, 146, 209, 9, 234, 46, 73, 6, 224, 210, 77, 66, 58, 110, 36, 183, 97, 197, 187, 222, 171, 99, 81, 254, 65, 144, 67, 60, 153, 149, 98, 219, 192, 221, 52, 245, 209, 87, 39, 252, 41, 21, 68, 78, 110, 131, 249, 162};
.global .align 16 .b8 __cudart_sin_cos_coeffs[128] = {70, 210, 176, 44, 241, 229, 90, 190, 146, 227, 172, 105, 227, 29, 199, 62, 161, 98, 219, 25, 160, 1, 42, 191, 24, 8, 17, 17, 17, 17, 129, 63, 84, 85, 85, 85, 85, 85, 197, 191, 0, 0, 0, 0, 0, 0, 0, 0, 0, 0, 0, 0, 0, 0, 0, 0, 100, 129, 253, 32, 131, 255, 168, 189, 40, 133, 239, 193, 167, 238, 33, 62, 217, 230, 6, 142, 79, 126, 146, 190, 233, 188, 221, 25, 160, 1, 250, 62, 71, 93, 193, 22, 108, 193, 86, 191, 81, 85, 85, 85, 85, 85, 165, 63, 0, 0, 0, 0, 0, 0, 224, 191, 0, 0, 0, 0, 0, 0, 240, 63};

.visible .entry _Z17compute_ion_matchPiS_iS_S_PfS0_S_S_iS0_S_lS_S_S0_S0_S_S_S_fPdiS1_dS_S_(
	.param .u64 .ptr .align 1 _Z17compute_ion_matchPiS_iS_S_PfS0_S_S_iS0_S_lS_S_S0_S0_S_S_S_fPdiS1_dS_S__param_0,
	.param .u64 .ptr .align 1 _Z17compute_ion_matchPiS_iS_S_PfS0_S_S_iS0_S_lS_S_S0_S0_S_S_S_fPdiS1_dS_S__param_1,
	.param .u32 _Z17compute_ion_matchPiS_iS_S_PfS0_S_S_iS0_S_lS_S_S0_S0_S_S_S_fPdiS1_dS_S__param_2,
	.param .u64 .ptr .align 1 _Z17compute_ion_matchPiS_iS_S_PfS0_S_S_iS0_S_lS_S_S0_S0_S_S_S_fPdiS1_dS_S__param_3,
	.param .u64 .ptr .align 1 _Z17compute_ion_matchPiS_iS_S_PfS0_S_S_iS0_S_lS_S_S0_S0_S_S_S_fPdiS1_dS_S__param_4,
	.param .u64 .ptr .align 1 _Z17compute_ion_matchPiS_iS_S_PfS0_S_S_iS0_S_lS_S_S0_S0_S_S_S_fPdiS1_dS_S__param_5,
	.param .u64 .ptr .align 1 _Z17compute_ion_matchPiS_iS_S_PfS0_S_S_iS0_S_lS_S_S0_S0_S_S_S_fPdiS1_dS_S__param_6,
	.param .u64 .ptr .align 1 _Z17compute_ion_matchPiS_iS_S_PfS0_S_S_iS0_S_lS_S_S0_S0_S_S_S_fPdiS1_dS_S__param_7,
	.param .u64 .ptr .align 1 _Z17compute_ion_matchPiS_iS_S_PfS0_S_S_iS0_S_lS_S_S0_S0_S_S_S_fPdiS1_dS_S__param_8,
	.param .u32 _Z17compute_ion_matchPiS_iS_S_PfS0_S_S_iS0_S_lS_S_S0_S0_S_S_S_fPdiS1_dS_S__param_9,
	.param .u64 .ptr .align 1 _Z17compute_ion_matchPiS_iS_S_PfS0_S_S_iS0_S_lS_S_S0_S0_S_S_S_fPdiS1_dS_S__param_10,
	.param .u64 .ptr .align 1 _Z17compute_ion_matchPiS_iS_S_PfS0_S_S_iS0_S_lS_S_S0_S0_S_S_S_fPdiS1_dS_S__param_11,
	.param .u64 _Z17compute_ion_matchPiS_iS_S_PfS0_S_S_iS0_S_lS_S_S0_S0_S_S_S_fPdiS1_dS_S__param_12,
	.param .u64 .ptr .align 1 _Z17compute_ion_matchPiS_iS_S_PfS0_S_S_iS0_S_lS_S_S0_S0_S_S_S_fPdiS1_dS_S__param_13,
	.param .u64 .ptr .align 1 _Z17compute_ion_matchPiS_iS_S_PfS0_S_S_iS0_S_lS_S_S0_S0_S_S_S_fPdiS1_dS_S__param_14,
	.param .u64 .ptr .align 1 _Z17compute_ion_matchPiS_iS_S_PfS0_S_S_iS0_S_lS_S_S0_S0_S_S_S_fPdiS1_dS_S__param_15,
	.param .u64 .ptr .align 1 _Z17compute_ion_matchPiS_iS_S_PfS0_S_S_iS0_S_lS_S_S0_S0_S_S_S_fPdiS1_dS_S__param_16,
	.param .u64 .ptr .align 1 _Z17compute_ion_matchPiS_iS_S_PfS0_S_S_iS0_S_lS_S_S0_S0_S_S_S_fPdiS1_dS_S__param_17,
	.param .u64 .ptr .align 1 _Z17compute_ion_matchPiS_iS_S_PfS0_S_S_iS0_S_lS_S_S0_S0_S_S_S_fPdiS1_dS_S__param_18,
	.param .u64 .ptr .align 1 _Z17compute_ion_matchPiS_iS_S_PfS0_S_S_iS0_S_lS_S_S0_S0_S_S_S_fPdiS1_dS_S__param_19,
	.param .f32 _Z17compute_ion_matchPiS_iS_S_PfS0_S_S_iS0_S_lS_S_S0_S0_S_S_S_fPdiS1_dS_S__param_20,
	.param .u64 .ptr .align 1 _Z17compute_ion_matchPiS_iS_S_PfS0_S_S_iS0_S_lS_S_S0_S0_S_S_S_fPdiS1_dS_S__param_21,
	.param .u32 _Z17compute_ion_matchPiS_iS_S_PfS0_S_S_iS0_S_lS_S_S0_S0_S_S_S_fPdiS1_dS_S__param_22,
	.param .u64 .ptr .align 1 _Z17compute_ion_matchPiS_iS_S_PfS0_S_S_iS0_S_lS_S_S0_S0_S_S_S_fPdiS1_dS_S__param_23,
	.param .f64 _Z17compute_ion_matchPiS_iS_S_PfS0_S_S_iS0_S_lS_S_S0_S0_S_S_S_fPdiS1_dS_S__param_24,
	.param .u64 .ptr .align 1 _Z17compute_ion_matchPiS_iS_S_PfS0_S_S_iS0_S_lS_S_S0_S0_S_S_S_fPdiS1_dS_S__param_25,
	.param .u64 .ptr .align 1 _Z17compute_ion_matchPiS_iS_S_PfS0_S_S_iS0_S_lS_S_S0_S0_S_S_S_fPdiS1_dS_S__param_26
)
{
	.local .align 8 .b8 	__local_depot0[40];
	.reg .b64 	%SP;
	.reg .b64 	%SPL;
	.reg .pred 	%p<162>;
	.reg .b32 	%r<382>;
	.reg .b32 	%f<228>;
	.reg .b64 	%rd<190>;
	.reg .b64 	%fd<226>;

	mov.u64 	%SPL, __local_depot0;
	cvta.local.u64 	%SP, %SPL;
	ld.param.u64 	%rd48, [_Z17compute_ion_matchPiS_iS_S_PfS0_S_S_iS0_S_lS_S_S0_S0_S_S_S_fPdiS1_dS_S__param_0];
	ld.param.u64 	%rd38, [_Z17compute_ion_matchPiS_iS_S_PfS0_S_S_iS0_S_lS_S_S0_S0_S_S_S_fPdiS1_dS_S__param_1];
	ld.param.u32 	%r165, [_Z17compute_ion_matchPiS_iS_S_PfS0_S_S_iS0_S_lS_S_S0_S0_S_S_S_fPdiS1_dS_S__param_2];
	ld.param.u64 	%rd49, [_Z17compute_ion_matchPiS_iS_S_PfS0_S_S_iS0_S_lS_S_S0_S0_S_S_S_fPdiS1_dS_S__param_3];
	ld.param.u64 	%rd39, [_Z17compute_ion_matchPiS_iS_S_PfS0_S_S_iS0_S_lS_S_S0_S0_S_S_S_fPdiS1_dS_S__param_4];
	ld.param.u64 	%rd50, [_Z17compute_ion_matchPiS_iS_S_PfS0_S_S_iS0_S_lS_S_S0_S0_S_S_S_fPdiS1_dS_S__param_5];
	ld.param.u64 	%rd51, [_Z17compute_ion_matchPiS_iS_S_PfS0_S_S_iS0_S_lS_S_S0_S0_S_S_S_fPdiS1_dS_S__param_7];
	ld.param.u64 	%rd52, [_Z17compute_ion_matchPiS_iS_S_PfS0_S_S_iS0_S_lS_S_S0_S0_S_S_S_fPdiS1_dS_S__param_8];
	ld.param.u32 	%r163, [_Z17compute_ion_matchPiS_iS_S_PfS0_S_S_iS0_S_lS_S_S0_S0_S_S_S_fPdiS1_dS_S__param_9];
	ld.param.u64 	%rd53, [_Z17compute_ion_matchPiS_iS_S_PfS0_S_S_iS0_S_lS_S_S0_S0_S_S_S_fPdiS1_dS_S__param_10];
	ld.param.u64 	%rd41, [_Z17compute_ion_matchPiS_iS_S_PfS0_S_S_iS0_S_lS_S_S0_S0_S_S_S_fPdiS1_dS_S__param_11];
	ld.param.u64 	%rd54, [_Z17compute_ion_matchPiS_iS_S_PfS0_S_S_iS0_S_lS_S_S0_S0_S_S_S_fPdiS1_dS_S__param_14];
	ld.param.u64 	%rd55, [_Z17compute_ion_matchPiS_iS_S_PfS0_S_S_iS0_S_lS_S_S0_S0_S_S_S_fPdiS1_dS_S__param_15];
	ld.param.u64 	%rd56, [_Z17compute_ion_matchPiS_iS_S_PfS0_S_S_iS0_S_lS_S_S0_S0_S_S_S_fPdiS1_dS_S__param_16];
	ld.param.u64 	%rd43, [_Z17compute_ion_matchPiS_iS_S_PfS0_S_S_iS0_S_lS_S_S0_S0_S_S_S_fPdiS1_dS_S__param_17];
	ld.param.f32 	%f43, [_Z17compute_ion_matchPiS_iS_S_PfS0_S_S_iS0_S_lS_S_S0_S0_S_S_S_fPdiS1_dS_S__param_20];
	ld.param.u64 	%rd57, [_Z17compute_ion_matchPiS_iS_S_PfS0_S_S_iS0_S_lS_S_S0_S0_S_S_S_fPdiS1_dS_S__param_21];
	ld.param.u32 	%r164, [_Z17compute_ion_matchPiS_iS_S_PfS0_S_S_iS0_S_lS_S_S0_S0_S_S_S_fPdiS1_dS_S__param_22];
	ld.param.u64 	%rd58, [_Z17compute_ion_matchPiS_iS_S_PfS0_S_S_iS0_S_lS_S_S0_S0_S_S_S_fPdiS1_dS_S__param_26];
	cvta.to.global.u64 	%rd1, %rd54;
	cvta.to.global.u64 	%rd2, %rd50;
	cvta.to.global.u64 	%rd3, %rd48;
	cvta.to.global.u64 	%rd4, %rd55;
	cvta.to.global.u64 	%rd5, %rd51;
	cvta.to.global.u64 	%rd6, %rd52;
	cvta.to.global.u64 	%rd7, %rd49;
	cvta.to.global.u64 	%rd8, %rd58;
	cvta.to.global.u64 	%rd9, %rd57;
	cvta.to.global.u64 	%rd10, %rd53;
	cvta.to.global.u64 	%rd11, %rd56;
	add.u64 	%rd12, %SPL, 0;
	mov.u32 	%r166, %ntid.x;
	mov.u32 	%r167, %ctaid.x;
	mov.u32 	%r168, %tid.x;
	mad.lo.s32 	%r1, %r166, %r167, %r168;
	add.s32 	%r169, %r1, 1;
	setp.ge.s32 	%p1, %r169, %r165;
	@%p1 bra 	$L__BB0_128;
	cvta.to.global.u64 	%rd60, %rd41;
	cvta.to.global.u64 	%rd61, %rd38;
	mul.wide.s32 	%rd62, %r1, 4;
	add.s64 	%rd13, %rd61, %rd62;
	ld.global.u32 	%r325, [%rd13];
	ld.global.u32 	%r3, [%rd13+4];
	setp.ge.s32 	%p2, %r325, %r3;
	add.s64 	%rd14, %rd60, %rd62;
	@%p2 bra 	$L__BB0_9;
$L__BB0_2:
	mul.wide.s32 	%rd63, %r325, 4;
	add.s64 	%rd64, %rd3, %rd63;
	ld.global.u32 	%r5, [%rd64];
	setp.ge.s32 	%p3, %r5, %r163;
	@%p3 bra 	$L__BB0_8;
	cvt.rn.f64.s32 	%fd47, %r5;
	mul.f64 	%fd48, %fd47, 0d3EF4F8B588E368F1;
	sub.f64 	%fd49, %fd47, %fd48;
	cvt.rmi.f64.f64 	%fd50, %fd49;
	cvt.rzi.s32.f64 	%r326, %fd50;
	add.f64 	%fd51, %fd48, %fd47;
	cvt.rpi.f64.f64 	%fd52, %fd51;
	cvt.rzi.s32.f64 	%r7, %fd52;
	setp.gt.s32 	%p4, %r326, %r7;
	@%p4 bra 	$L__BB0_8;
$L__BB0_4:
	mul.wide.s32 	%rd65, %r326, 4;
	add.s64 	%rd66, %rd6, %rd65;
	ld.global.u32 	%r327, [%rd66];
	ld.global.u32 	%r10, [%rd66+4];
	setp.ge.s32 	%p5, %r327, %r10;
	@%p5 bra 	$L__BB0_7;
$L__BB0_5:
	ld.global.u32 	%r170, [%rd14];
	mul.wide.s32 	%rd67, %r327, 4;
	add.s64 	%rd68, %rd5, %rd67;
	ld.global.u32 	%r171, [%rd68];
	add.s32 	%r12, %r171, %r170;
	ld.global.u32 	%r172, [%rd14+4];
	setp.ge.s32 	%p6, %r12, %r172;
	@%p6 bra 	$L__BB0_7;
	mul.wide.s32 	%rd69, %r12, 4;
	add.s64 	%rd70, %rd10, %rd69;
	ld.global.f32 	%f44, [%rd70];
	add.f32 	%f45, %f44, 0f3F800000;
	st.global.f32 	[%rd70], %f45;
	add.s32 	%r327, %r327, 1;
	setp.ne.s32 	%p7, %r327, %r10;
	@%p7 bra 	$L__BB0_5;
$L__BB0_7:
	setp.ne.s32 	%p8, %r326, %r7;
	add.s32 	%r326, %r326, 1;
	@%p8 bra 	$L__BB0_4;
$L__BB0_8:
	add.s32 	%r325, %r325, 1;
	setp.ne.s32 	%p9, %r325, %r3;
	@%p9 bra 	$L__BB0_2;
$L__BB0_9:
	cvta.to.global.u64 	%rd71, %rd39;
	mul.wide.s32 	%rd72, %r1, 4;
	add.s64 	%rd15, %rd71, %rd72;
	ld.global.u32 	%r328, [%rd15];
	ld.global.u32 	%r17, [%rd15+4];
	setp.ge.s32 	%p10, %r328, %r17;
	@%p10 bra 	$L__BB0_17;
$L__BB0_10:
	mul.wide.s32 	%rd73, %r328, 4;
	add.s64 	%rd74, %rd7, %rd73;
	ld.global.u32 	%r19, [%rd74];
	setp.ge.s32 	%p11, %r19, %r163;
	@%p11 bra 	$L__BB0_16;
	cvt.rn.f64.s32 	%fd53, %r19;
	mul.f64 	%fd54, %fd53, 0d3EF4F8B588E368F1;
	sub.f64 	%fd55, %fd53, %fd54;
	cvt.rmi.f64.f64 	%fd56, %fd55;
	cvt.rzi.s32.f64 	%r329, %fd56;
	add.f64 	%fd57, %fd54, %fd53;
	cvt.rpi.f64.f64 	%fd58, %fd57;
	cvt.rzi.s32.f64 	%r21, %fd58;
	setp.gt.s32 	%p12, %r329, %r21;
	@%p12 bra 	$L__BB0_16;
$L__BB0_12:
	mul.wide.s32 	%rd75, %r329, 4;
	add.s64 	%rd76, %rd6, %rd75;
	ld.global.u32 	%r330, [%rd76];
	ld.global.u32 	%r24, [%rd76+4];
	setp.ge.s32 	%p13, %r330, %r24;
	@%p13 bra 	$L__BB0_15;
$L__BB0_13:
	ld.global.u32 	%r173, [%rd14];
	mul.wide.s32 	%rd77, %r330, 4;
	add.s64 	%rd78, %rd5, %rd77;
	ld.global.u32 	%r174, [%rd78];
	add.s32 	%r26, %r174, %r173;
	ld.global.u32 	%r175, [%rd14+4];
	setp.ge.s32 	%p14, %r26, %r175;
	@%p14 bra 	$L__BB0_15;
	mul.wide.s32 	%rd79, %r26, 4;
	add.s64 	%rd80, %rd10, %rd79;
	ld.global.f32 	%f46, [%rd80];
	add.f32 	%f47, %f46, 0f3F800000;
	st.global.f32 	[%rd80], %f47;
	add.s32 	%r330, %r330, 1;
	setp.ne.s32 	%p15, %r330, %r24;
	@%p15 bra 	$L__BB0_13;
$L__BB0_15:
	setp.ne.s32 	%p16, %r329, %r21;
	add.s32 	%r329, %r329, 1;
	@%p16 bra 	$L__BB0_12;
$L__BB0_16:
	add.s32 	%r328, %r328, 1;
	setp.ne.s32 	%p17, %r328, %r17;
	@%p17 bra 	$L__BB0_10;
$L__BB0_17:
	cvta.to.global.u64 	%rd81, %rd43;
	mul.wide.s32 	%rd82, %r1, 4;
	add.s64 	%rd83, %rd81, %rd82;
	ld.global.u32 	%r30, [%rd83];
	ld.global.u32 	%r176, [%rd14];
	ld.global.u32 	%r177, [%rd14+4];
	cvt.s64.s32 	%rd16, %r176;
	cvt.s64.s32 	%rd17, %r177;
	setp.ge.s32 	%p18, %r176, %r177;
	@%p18 bra 	$L__BB0_33;
	sub.s64 	%rd84, %rd17, %rd16;
	and.b64  	%rd18, %rd84, 3;
	setp.eq.s64 	%p19, %rd18, 0;
	mov.u64 	%rd188, %rd16;
	@%p19 bra 	$L__BB0_23;
	mov.b64 	%rd187, 0;
	mov.u64 	%rd188, %rd16;
$L__BB0_20:
	.pragma "nounroll";
	shl.b64 	%rd86, %rd188, 2;
	add.s64 	%rd87, %rd10, %rd86;
	ld.global.f32 	%f1, [%rd87];
	setp.eq.f32 	%p20, %f1, 0f00000000;
	mov.f32 	%f209, 0f461C4000;
	@%p20 bra 	$L__BB0_22;
	sub.s64 	%rd88, %rd188, %rd16;
	shl.b64 	%rd89, %rd88, 2;
	add.s64 	%rd90, %rd1, %rd89;
	ld.global.u32 	%r178, [%rd90];
	mul.lo.s32 	%r179, %r178, %r30;
	cvt.rn.f32.s32 	%f49, %r179;
	div.rn.f32 	%f209, %f1, %f49;
$L__BB0_22:
	shl.b64 	%rd91, %rd188, 2;
	add.s64 	%rd92, %rd4, %rd91;
	st.global.f32 	[%rd92], %f209;
	add.s64 	%rd188, %rd188, 1;
	add.s64 	%rd187, %rd187, 1;
	setp.ne.s64 	%p21, %rd187, %rd18;
	@%p21 bra 	$L__BB0_20;
$L__BB0_23:
	sub.s64 	%rd93, %rd16, %rd17;
	setp.gt.u64 	%p22, %rd93, -4;
	@%p22 bra 	$L__BB0_33;
$L__BB0_24:
	shl.b64 	%rd94, %rd188, 2;
	add.s64 	%rd25, %rd10, %rd94;
	ld.global.f32 	%f4, [%rd25];
	setp.eq.f32 	%p23, %f4, 0f00000000;
	sub.s64 	%rd95, %rd188, %rd16;
	shl.b64 	%rd96, %rd95, 2;
	add.s64 	%rd26, %rd1, %rd96;
	mov.f32 	%f210, 0f461C4000;
	@%p23 bra 	$L__BB0_26;
	ld.global.u32 	%r180, [%rd26];
	mul.lo.s32 	%r181, %r180, %r30;
	cvt.rn.f32.s32 	%f51, %r181;
	div.rn.f32 	%f210, %f4, %f51;
$L__BB0_26:
	shl.b64 	%rd97, %rd188, 2;
	add.s64 	%rd27, %rd4, %rd97;
	st.global.f32 	[%rd27], %f210;
	ld.global.f32 	%f7, [%rd25+4];
	setp.eq.f32 	%p24, %f7, 0f00000000;
	mov.f32 	%f211, 0f461C4000;
	@%p24 bra 	$L__BB0_28;
	ld.global.u32 	%r182, [%rd26+4];
	mul.lo.s32 	%r183, %r182, %r30;
	cvt.rn.f32.s32 	%f53, %r183;
	div.rn.f32 	%f211, %f7, %f53;
$L__BB0_28:
	st.global.f32 	[%rd27+4], %f211;
	ld.global.f32 	%f10, [%rd25+8];
	setp.eq.f32 	%p25, %f10, 0f00000000;
	mov.f32 	%f212, 0f461C4000;
	@%p25 bra 	$L__BB0_30;
	ld.global.u32 	%r184, [%rd26+8];
	mul.lo.s32 	%r185, %r184, %r30;
	cvt.rn.f32.s32 	%f55, %r185;
	div.rn.f32 	%f212, %f10, %f55;
$L__BB0_30:
	st.global.f32 	[%rd27+8], %f212;
	ld.global.f32 	%f13, [%rd25+12];
	setp.eq.f32 	%p26, %f13, 0f00000000;
	mov.f32 	%f213, 0f461C4000;
	@%p26 bra 	$L__BB0_32;
	ld.global.u32 	%r186, [%rd26+12];
	mul.lo.s32 	%r187, %r186, %r30;
	cvt.rn.f32.s32 	%f57, %r187;
	div.rn.f32 	%f213, %f13, %f57;
$L__BB0_32:
	st.global.f32 	[%rd27+12], %f213;
	add.s64 	%rd188, %rd188, 4;
	setp.lt.s64 	%p27, %rd188, %rd17;
	@%p27 bra 	$L__BB0_24;
$L__BB0_33:
	ld.global.u32 	%r338, [%rd13];
	ld.global.u32 	%r32, [%rd13+4];
	setp.ge.s32 	%p28, %r338, %r32;
	mov.f32 	%f222, 0fBF800000;
	@%p28 bra 	$L__BB0_46;
	sub.s32 	%r33, %r32, %r338;
	and.b32  	%r34, %r33, 15;
	sub.s32 	%r188, %r338, %r32;
	setp.gt.u32 	%p29, %r188, -16;
	mov.f32 	%f222, 0fBF800000;
	mov.u32 	%r333, %r338;
	@%p29 bra 	$L__BB0_37;
	and.b32  	%r35, %r33, -16;
	mov.b32 	%r332, 0;
	mov.f32 	%f222, 0fBF800000;
	mov.u32 	%r333, %r338;
$L__BB0_36:
	.pragma "nounroll";
	mul.wide.s32 	%rd98, %r333, 4;
	add.s64 	%rd99, %rd2, %rd98;
	ld.global.f32 	%f62, [%rd99];
	setp.gt.f32 	%p30, %f62, %f222;
	selp.f32 	%f63, %f62, %f222, %p30;
	ld.global.f32 	%f64, [%rd99+4];
	setp.gt.f32 	%p31, %f64, %f63;
	selp.f32 	%f65, %f64, %f63, %p31;
	ld.global.f32 	%f66, [%rd99+8];
	setp.gt.f32 	%p32, %f66, %f65;
	selp.f32 	%f67, %f66, %f65, %p32;
	ld.global.f32 	%f68, [%rd99+12];
	setp.gt.f32 	%p33, %f68, %f67;
	selp.f32 	%f69, %f68, %f67, %p33;
	ld.global.f32 	%f70, [%rd99+16];
	setp.gt.f32 	%p34, %f70, %f69;
	selp.f32 	%f71, %f70, %f69, %p34;
	ld.global.f32 	%f72, [%rd99+20];
	setp.gt.f32 	%p35, %f72, %f71;
	selp.f32 	%f73, %f72, %f71, %p35;
	ld.global.f32 	%f74, [%rd99+24];
	setp.gt.f32 	%p36, %f74, %f73;
	selp.f32 	%f75, %f74, %f73, %p36;
	ld.global.f32 	%f76, [%rd99+28];
	setp.gt.f32 	%p37, %f76, %f75;
	selp.f32 	%f77, %f76, %f75, %p37;
	ld.global.f32 	%f78, [%rd99+32];
	setp.gt.f32 	%p38, %f78, %f77;
	selp.f32 	%f79, %f78, %f77, %p38;
	ld.global.f32 	%f80, [%rd99+36];
	setp.gt.f32 	%p39, %f80, %f79;
	selp.f32 	%f81, %f80, %f79, %p39;
	ld.global.f32 	%f82, [%rd99+40];
	setp.gt.f32 	%p40, %f82, %f81;
	selp.f32 	%f83, %f82, %f81, %p40;
	ld.global.f32 	%f84, [%rd99+44];
	setp.gt.f32 	%p41, %f84, %f83;
	selp.f32 	%f85, %f84, %f83, %p41;
	ld.global.f32 	%f86, [%rd99+48];
	setp.gt.f32 	%p42, %f86, %f85;
	selp.f32 	%f87, %f86, %f85, %p42;
	ld.global.f32 	%f88, [%rd99+52];
	setp.gt.f32 	%p43, %f88, %f87;
	selp.f32 	%f89, %f88, %f87, %p43;
	ld.global.f32 	%f90, [%rd99+56];
	setp.gt.f32 	%p44, %f90, %f89;
	selp.f32 	%f91, %f90, %f89, %p44;
	ld.global.f32 	%f92, [%rd99+60];
	setp.gt.f32 	%p45, %f92, %f91;
	selp.f32 	%f222, %f92, %f91, %p45;
	add.s32 	%r333, %r333, 16;
	add.s32 	%r332, %r332, 16;
	setp.ne.s32 	%p46, %r332, %r35;
	@%p46 bra 	$L__BB0_36;
$L__BB0_37:
	setp.eq.s32 	%p47, %r34, 0;
	@%p47 bra 	$L__BB0_46;
	and.b32  	%r41, %r33, 7;
	setp.lt.u32 	%p48, %r34, 8;
	@%p48 bra 	$L__BB0_40;
	mul.wide.s32 	%rd100, %r333, 4;
	add.s64 	%rd101, %rd2, %rd100;
	ld.global.f32 	%f94, [%rd101];
	setp.gt.f32 	%p49, %f94, %f222;
	selp.f32 	%f95, %f94, %f222, %p49;
	ld.global.f32 	%f96, [%rd101+4];
	setp.gt.f32 	%p50, %f96, %f95;
	selp.f32 	%f97, %f96, %f95, %p50;
	ld.global.f32 	%f98, [%rd101+8];
	setp.gt.f32 	%p51, %f98, %f97;
	selp.f32 	%f99, %f98, %f97, %p51;
	ld.global.f32 	%f100, [%rd101+12];
	setp.gt.f32 	%p52, %f100, %f99;
	selp.f32 	%f101, %f100, %f99, %p52;
	ld.global.f32 	%f102, [%rd101+16];
	setp.gt.f32 	%p53, %f102, %f101;
	selp.f32 	%f103, %f102, %f101, %p53;
	ld.global.f32 	%f104, [%rd101+20];
	setp.gt.f32 	%p54, %f104, %f103;
	selp.f32 	%f105, %f104, %f103, %p54;
	ld.global.f32 	%f106, [%rd101+24];
	setp.gt.f32 	%p55, %f106, %f105;
	selp.f32 	%f107, %f106, %f105, %p55;
	ld.global.f32 	%f108, [%rd101+28];
	setp.gt.f32 	%p56, %f108, %f107;
	selp.f32 	%f222, %f108, %f107, %p56;
	add.s32 	%r333, %r333, 8;
$L__BB0_40:
	setp.eq.s32 	%p57, %r41, 0;
	@%p57 bra 	$L__BB0_46;
	and.b32  	%r44, %r33, 3;
	setp.lt.u32 	%p58, %r41, 4;
	@%p58 bra 	$L__BB0_43;
	mul.wide.s32 	%rd102, %r333, 4;
	add.s64 	%rd103, %rd2, %rd102;
	ld.global.f32 	%f110, [%rd103];
	setp.gt.f32 	%p59, %f110, %f222;
	selp.f32 	%f111, %f110, %f222, %p59;
	ld.global.f32 	%f112, [%rd103+4];
	setp.gt.f32 	%p60, %f112, %f111;
	selp.f32 	%f113, %f112, %f111, %p60;
	ld.global.f32 	%f114, [%rd103+8];
	setp.gt.f32 	%p61, %f114, %f113;
	selp.f32 	%f115, %f114, %f113, %p61;
	ld.global.f32 	%f116, [%rd103+12];
	setp.gt.f32 	%p62, %f116, %f115;
	selp.f32 	%f222, %f116, %f115, %p62;
	add.s32 	%r333, %r333, 4;
$L__BB0_43:
	setp.eq.s32 	%p63, %r44, 0;
	@%p63 bra 	$L__BB0_46;
	mov.b32 	%r337, 0;
$L__BB0_45:
	.pragma "nounroll";
	mul.wide.s32 	%rd104, %r333, 4;
	add.s64 	%rd105, %rd2, %rd104;
	ld.global.f32 	%f117, [%rd105];
	setp.gt.f32 	%p64, %f117, %f222;
	selp.f32 	%f222, %f117, %f222, %p64;
	add.s32 	%r333, %r333, 1;
	add.s32 	%r337, %r337, 1;
	setp.ne.s32 	%p65, %r337, %r44;
	@%p65 bra 	$L__BB0_45;
$L__BB0_46:
	ld.param.u64 	%rd181, [_Z17compute_ion_matchPiS_iS_S_PfS0_S_S_iS0_S_lS_S_S0_S0_S_S_S_fPdiS1_dS_S__param_13];
	setp.ge.s32 	%p66, %r338, %r32;
	cvta.to.global.u64 	%rd106, %rd181;
	mul.wide.s32 	%rd107, %r1, 4;
	add.s64 	%rd29, %rd106, %rd107;
	@%p66 bra 	$L__BB0_70;
	mov.b32 	%r191, 1127219200;
	mov.b32 	%r192, -2147483648;
	mov.b64 	%fd1, {%r192, %r191};
	mov.u64 	%rd113, __cudart_sin_cos_coeffs;
$L__BB0_48:
	mul.wide.s32 	%rd108, %r338, 4;
	add.s64 	%rd30, %rd3, %rd108;
	ld.global.u32 	%r52, [%rd30];
	setp.ge.s32 	%p67, %r52, %r163;
	@%p67 bra 	$L__BB0_69;
	add.s64 	%rd110, %rd2, %rd108;
	ld.global.f32 	%f118, [%rd110];
	div.rn.f32 	%f119, %f118, %f222;
	cvt.f64.f32 	%fd59, %f119;
	mul.f64 	%fd2, %fd59, 0d3FF921CAC083126F;
	abs.f64 	%fd3, %fd2;
	setp.neu.f64 	%p68, %fd3, 0d7FF0000000000000;
	@%p68 bra 	$L__BB0_51;
	mov.f64 	%fd65, 0d0000000000000000;
	mul.rn.f64 	%fd217, %fd2, %fd65;
	mov.b32 	%r339, 0;
	bra.uni 	$L__BB0_53;
$L__BB0_51:
	mul.f64 	%fd60, %fd2, 0d3FE45F306DC9C883;
	cvt.rni.s32.f64 	%r339, %fd60;
	cvt.rn.f64.s32 	%fd61, %r339;
	fma.rn.f64 	%fd62, %fd61, 0dBFF921FB54442D18, %fd2;
	fma.rn.f64 	%fd63, %fd61, 0dBC91A62633145C00, %fd62;
	fma.rn.f64 	%fd217, %fd61, 0dB97B839A252049C0, %fd63;
	setp.ltu.f64 	%p69, %fd3, 0d41E0000000000000;
	@%p69 bra 	$L__BB0_53;
	{ // callseq 0, 0
	.param .b64 param0;
	st.param.f64 	[param0], %fd2;
	.param .align 16 .b8 retval0[16];
	call.uni (retval0), 
	__internal_trig_reduction_slowpathd, 
	(
	param0
	);
	ld.param.f64 	%fd217, [retval0];
	ld.param.b32 	%r339, [retval0+8];
	} // callseq 0
$L__BB0_53:
	shl.b32 	%r195, %r339, 6;
	cvt.u64.u32 	%rd111, %r195;
	and.b64  	%rd112, %rd111, 64;
	add.s64 	%rd114, %rd113, %rd112;
	mul.rn.f64 	%fd66, %fd217, %fd217;
	and.b32  	%r196, %r339, 1;
	setp.eq.b32 	%p70, %r196, 1;
	selp.f64 	%fd67, 0dBDA8FF8320FD8164, 0d3DE5DB65F9785EBA, %p70;
	ld.global.nc.v2.f64 	{%fd68, %fd69}, [%rd114];
	fma.rn.f64 	%fd70, %fd67, %fd66, %fd68;
	fma.rn.f64 	%fd71, %fd70, %fd66, %fd69;
	ld.global.nc.v2.f64 	{%fd72, %fd73}, [%rd114+16];
	fma.rn.f64 	%fd74, %fd71, %fd66, %fd72;
	fma.rn.f64 	%fd75, %fd74, %fd66, %fd73;
	ld.global.nc.v2.f64 	{%fd76, %fd77}, [%rd114+32];
	fma.rn.f64 	%fd78, %fd75, %fd66, %fd76;
	fma.rn.f64 	%fd79, %fd78, %fd66, %fd77;
	fma.rn.f64 	%fd80, %fd79, %fd217, %fd217;
	fma.rn.f64 	%fd81, %fd79, %fd66, 0d3FF0000000000000;
	selp.f64 	%fd82, %fd81, %fd80, %p70;
	and.b32  	%r197, %r339, 2;
	setp.eq.s32 	%p71, %r197, 0;
	mov.f64 	%fd83, 0d0000000000000000;
	sub.f64 	%fd84, %fd83, %fd82;
	selp.f64 	%fd85, %fd82, %fd84, %p71;
	cvt.rn.f32.f64 	%f29, %fd85;
	cvt.rn.f64.s32 	%fd86, %r52;
	mul.f64 	%fd87, %fd86, 0d3EF4F8B588E368F1;
	sub.f64 	%fd88, %fd86, %fd87;
	cvt.rmi.f64.f64 	%fd89, %fd88;
	cvt.rzi.s32.f64 	%r340, %fd89;
	add.f64 	%fd90, %fd87, %fd86;
	cvt.rpi.f64.f64 	%fd91, %fd90;
	cvt.rzi.s32.f64 	%r57, %fd91;
	sub.s32 	%r198, %r340, %r52;
	abs.s32 	%r199, %r198;
	cvt.rn.f32.s32 	%f120, %r199;
	sub.s32 	%r200, %r57, %r52;
	abs.s32 	%r201, %r200;
	cvt.rn.f32.s32 	%f121, %r201;
	setp.gt.f32 	%p72, %f120, %f121;
	selp.f32 	%f30, %f120, %f121, %p72;
	setp.lt.f32 	%p73, %f30, 0f3F800000;
	setp.gt.s32 	%p74, %r340, %r57;
	or.pred  	%p75, %p73, %p74;
	@%p75 bra 	$L__BB0_69;
	cvt.f64.f32 	%fd8, %f29;
$L__BB0_55:
	mul.wide.s32 	%rd115, %r340, 4;
	add.s64 	%rd116, %rd6, %rd115;
	ld.global.u32 	%r345, [%rd116];
	ld.global.u32 	%r60, [%rd116+4];
	ld.global.u32 	%r203, [%rd30];
	sub.s32 	%r204, %r340, %r203;
	abs.s32 	%r205, %r204;
	cvt.rn.f32.s32 	%f122, %r205;
	div.rn.f32 	%f123, %f122, %f30;
	cvt.f64.f32 	%fd92, %f123;
	mov.f64 	%fd93, 0d4005BF0A8B145703;
	sub.f64 	%fd218, %fd93, %fd92;
	{
	.reg .b32 %temp; 
	mov.b64 	{%temp, %r341}, %fd218;
	}
	{
	.reg .b32 %temp; 
	mov.b64 	{%r342, %temp}, %fd218;
	}
	setp.gt.s32 	%p76, %r341, 1048575;
	mov.b32 	%r343, -1023;
	@%p76 bra 	$L__BB0_57;
	mul.f64 	%fd218, %fd218, 0d4350000000000000;
	{
	.reg .b32 %temp; 
	mov.b64 	{%temp, %r341}, %fd218;
	}
	{
	.reg .b32 %temp; 
	mov.b64 	{%r342, %temp}, %fd218;
	}
	mov.b32 	%r343, -1077;
$L__BB0_57:
	add.s32 	%r207, %r341, -1;
	setp.gt.u32 	%p77, %r207, 2146435070;
	@%p77 bra 	$L__BB0_61;
	shr.u32 	%r210, %r341, 20;
	add.s32 	%r344, %r343, %r210;
	and.b32  	%r211, %r341, 1048575;
	or.b32  	%r212, %r211, 1072693248;
	mov.b64 	%fd219, {%r342, %r212};
	setp.lt.u32 	%p79, %r212, 1073127583;
	@%p79 bra 	$L__BB0_60;
	{
	.reg .b32 %temp; 
	mov.b64 	{%r213, %temp}, %fd219;
	}
	{
	.reg .b32 %temp; 
	mov.b64 	{%temp, %r214}, %fd219;
	}
	add.s32 	%r215, %r214, -1048576;
	mov.b64 	%fd219, {%r213, %r215};
	add.s32 	%r344, %r344, 1;
$L__BB0_60:
	add.f64 	%fd95, %fd219, 0dBFF0000000000000;
	add.f64 	%fd96, %fd219, 0d3FF0000000000000;
	rcp.approx.ftz.f64 	%fd97, %fd96;
	neg.f64 	%fd98, %fd96;
	fma.rn.f64 	%fd99, %fd98, %fd97, 0d3FF0000000000000;
	fma.rn.f64 	%fd100, %fd99, %fd99, %fd99;
	fma.rn.f64 	%fd101, %fd100, %fd97, %fd97;
	mul.f64 	%fd102, %fd95, %fd101;
	fma.rn.f64 	%fd103, %fd95, %fd101, %fd102;
	mul.f64 	%fd104, %fd103, %fd103;
	fma.rn.f64 	%fd105, %fd104, 0d3EB1380B3AE80F1E, 0d3ED0EE258B7A8B04;
	fma.rn.f64 	%fd106, %fd105, %fd104, 0d3EF3B2669F02676F;
	fma.rn.f64 	%fd107, %fd106, %fd104, 0d3F1745CBA9AB0956;
	fma.rn.f64 	%fd108, %fd107, %fd104, 0d3F3C71C72D1B5154;
	fma.rn.f64 	%fd109, %fd108, %fd104, 0d3F624924923BE72D;
	fma.rn.f64 	%fd110, %fd109, %fd104, 0d3F8999999999A3C4;
	fma.rn.f64 	%fd111, %fd110, %fd104, 0d3FB5555555555554;
	sub.f64 	%fd112, %fd95, %fd103;
	add.f64 	%fd113, %fd112, %fd112;
	neg.f64 	%fd114, %fd103;
	fma.rn.f64 	%fd115, %fd114, %fd95, %fd113;
	mul.f64 	%fd116, %fd101, %fd115;
	mul.f64 	%fd117, %fd104, %fd111;
	fma.rn.f64 	%fd118, %fd117, %fd103, %fd116;
	xor.b32  	%r216, %r344, -2147483648;
	mov.b32 	%r217, 1127219200;
	mov.b64 	%fd119, {%r216, %r217};
	sub.f64 	%fd120, %fd119, %fd1;
	fma.rn.f64 	%fd121, %fd120, 0d3FE62E42FEFA39EF, %fd103;
	fma.rn.f64 	%fd122, %fd120, 0dBFE62E42FEFA39EF, %fd121;
	sub.f64 	%fd123, %fd122, %fd103;
	sub.f64 	%fd124, %fd118, %fd123;
	fma.rn.f64 	%fd125, %fd120, 0d3C7ABC9E3B39803F, %fd124;
	add.f64 	%fd220, %fd121, %fd125;
	bra.uni 	$L__BB0_62;
$L__BB0_61:
	fma.rn.f64 	%fd94, %fd218, 0d7FF0000000000000, 0d7FF0000000000000;
	{
	.reg .b32 %temp; 
	mov.b64 	{%temp, %r208}, %fd218;
	}
	and.b32  	%r209, %r208, 2147483647;
	setp.eq.s32 	%p78, %r209, 0;
	selp.f64 	%fd220, 0dFFF0000000000000, %fd94, %p78;
$L__BB0_62:
	setp.ge.s32 	%p80, %r345, %r60;
	@%p80 bra 	$L__BB0_68;
	cvt.rn.f32.f64 	%f124, %fd220;
	mul.f32 	%f125, %f29, %f124;
	cvt.f64.f32 	%fd126, %f125;
	mul.f64 	%fd18, %fd126, 0d3FF004189374BC6A;
$L__BB0_64:
	mul.wide.s32 	%rd117, %r345, 4;
	add.s64 	%rd118, %rd5, %rd117;
	ld.global.u32 	%r72, [%rd118];
	ld.global.u32 	%r218, [%rd29];
	setp.ge.s32 	%p81, %r72, %r218;
	@%p81 bra 	$L__BB0_67;
	ld.global.u32 	%r219, [%rd14];
	add.s32 	%r73, %r72, %r219;
	ld.global.u32 	%r220, [%rd14+4];
	setp.ge.s32 	%p82, %r73, %r220;
	@%p82 bra 	$L__BB0_68;
	mul.wide.s32 	%rd119, %r73, 4;
	add.s64 	%rd120, %rd4, %rd119;
	ld.global.f32 	%f126, [%rd120];
	mul.f32 	%f127, %f126, 0f41C80000;
	mov.f32 	%f128, 0f3F800000;
	sub.f32 	%f129, %f128, %f127;
	add.f32 	%f130, %f129, 0f41C80000;
	cvt.f64.f32 	%fd127, %f130;
	fma.rn.f64 	%fd128, %fd127, 0d3F50624DD2F1A9FC, %fd8;
	div.rn.f64 	%fd129, %fd18, %fd128;
	add.s64 	%rd121, %rd11, %rd119;
	ld.global.f32 	%f131, [%rd121];
	cvt.f64.f32 	%fd130, %f131;
	add.f64 	%fd131, %fd129, %fd130;
	cvt.rn.f32.f64 	%f132, %fd131;
	st.global.f32 	[%rd121], %f132;
$L__BB0_67:
	add.s32 	%r345, %r345, 1;
	setp.ne.s32 	%p83, %r345, %r60;
	@%p83 bra 	$L__BB0_64;
$L__BB0_68:
	setp.ne.s32 	%p84, %r340, %r57;
	add.s32 	%r340, %r340, 1;
	@%p84 bra 	$L__BB0_55;
$L__BB0_69:
	add.s32 	%r338, %r338, 1;
	setp.ne.s32 	%p85, %r338, %r32;
	@%p85 bra 	$L__BB0_48;
$L__BB0_70:
	ld.global.u32 	%r346, [%rd15];
	ld.global.u32 	%r78, [%rd15+4];
	setp.ge.s32 	%p86, %r346, %r78;
	@%p86 bra 	$L__BB0_94;
	ld.param.u64 	%rd180, [_Z17compute_ion_matchPiS_iS_S_PfS0_S_S_iS0_S_lS_S_S0_S0_S_S_S_fPdiS1_dS_S__param_6];
	mov.b32 	%r221, 1127219200;
	mov.b32 	%r222, -2147483648;
	mov.b64 	%fd19, {%r222, %r221};
	cvta.to.global.u64 	%rd31, %rd180;
	mov.u64 	%rd127, __cudart_sin_cos_coeffs;
$L__BB0_72:
	mul.wide.s32 	%rd122, %r346, 4;
	add.s64 	%rd32, %rd7, %rd122;
	ld.global.u32 	%r80, [%rd32];
	setp.ge.s32 	%p87, %r80, %r163;
	@%p87 bra 	$L__BB0_93;
	add.s64 	%rd124, %rd31, %rd122;
	ld.global.f32 	%f133, [%rd124];
	div.rn.f32 	%f134, %f133, %f222;
	cvt.f64.f32 	%fd132, %f134;
	mul.f64 	%fd20, %fd132, 0d3FF921CAC083126F;
	abs.f64 	%fd21, %fd20;
	setp.neu.f64 	%p88, %fd21, 0d7FF0000000000000;
	@%p88 bra 	$L__BB0_75;
	mov.f64 	%fd138, 0d0000000000000000;
	mul.rn.f64 	%fd221, %fd20, %fd138;
	mov.b32 	%r347, 0;
	bra.uni 	$L__BB0_77;
$L__BB0_75:
	mul.f64 	%fd133, %fd20, 0d3FE45F306DC9C883;
	cvt.rni.s32.f64 	%r347, %fd133;
	cvt.rn.f64.s32 	%fd134, %r347;
	fma.rn.f64 	%fd135, %fd134, 0dBFF921FB54442D18, %fd20;
	fma.rn.f64 	%fd136, %fd134, 0dBC91A62633145C00, %fd135;
	fma.rn.f64 	%fd221, %fd134, 0dB97B839A252049C0, %fd136;
	setp.ltu.f64 	%p89, %fd21, 0d41E0000000000000;
	@%p89 bra 	$L__BB0_77;
	{ // callseq 1, 0
	.param .b64 param0;
	st.param.f64 	[param0], %fd20;
	.param .align 16 .b8 retval0[16];
	call.uni (retval0), 
	__internal_trig_reduction_slowpathd, 
	(
	param0
	);
	ld.param.f64 	%fd221, [retval0];
	ld.param.b32 	%r347, [retval0+8];
	} // callseq 1
$L__BB0_77:
	shl.b32 	%r225, %r347, 6;
	cvt.u64.u32 	%rd125, %r225;
	and.b64  	%rd126, %rd125, 64;
	add.s64 	%rd128, %rd127, %rd126;
	mul.rn.f64 	%fd139, %fd221, %fd221;
	and.b32  	%r226, %r347, 1;
	setp.eq.b32 	%p90, %r226, 1;
	selp.f64 	%fd140, 0dBDA8FF8320FD8164, 0d3DE5DB65F9785EBA, %p90;
	ld.global.nc.v2.f64 	{%fd141, %fd142}, [%rd128];
	fma.rn.f64 	%fd143, %fd140, %fd139, %fd141;
	fma.rn.f64 	%fd144, %fd143, %fd139, %fd142;
	ld.global.nc.v2.f64 	{%fd145, %fd146}, [%rd128+16];
	fma.rn.f64 	%fd147, %fd144, %fd139, %fd145;
	fma.rn.f64 	%fd148, %fd147, %fd139, %fd146;
	ld.global.nc.v2.f64 	{%fd149, %fd150}, [%rd128+32];
	fma.rn.f64 	%fd151, %fd148, %fd139, %fd149;
	fma.rn.f64 	%fd152, %fd151, %fd139, %fd150;
	fma.rn.f64 	%fd153, %fd152, %fd221, %fd221;
	fma.rn.f64 	%fd154, %fd152, %fd139, 0d3FF0000000000000;
	selp.f64 	%fd155, %fd154, %fd153, %p90;
	and.b32  	%r227, %r347, 2;
	setp.eq.s32 	%p91, %r227, 0;
	mov.f64 	%fd156, 0d0000000000000000;
	sub.f64 	%fd157, %fd156, %fd155;
	selp.f64 	%fd158, %fd155, %fd157, %p91;
	cvt.rn.f32.f64 	%f31, %fd158;
	cvt.rn.f64.s32 	%fd159, %r80;
	mul.f64 	%fd160, %fd159, 0d3EF4F8B588E368F1;
	sub.f64 	%fd161, %fd159, %fd160;
	cvt.rmi.f64.f64 	%fd162, %fd161;
	cvt.rzi.s32.f64 	%r348, %fd162;
	add.f64 	%fd163, %fd160, %fd159;
	cvt.rpi.f64.f64 	%fd164, %fd163;
	cvt.rzi.s32.f64 	%r85, %fd164;
	sub.s32 	%r228, %r348, %r80;
	abs.s32 	%r229, %r228;
	cvt.rn.f32.s32 	%f135, %r229;
	sub.s32 	%r230, %r85, %r80;
	abs.s32 	%r231, %r230;
	cvt.rn.f32.s32 	%f136, %r231;
	setp.gt.f32 	%p92, %f135, %f136;
	selp.f32 	%f32, %f135, %f136, %p92;
	setp.lt.f32 	%p93, %f32, 0f3F800000;
	setp.gt.s32 	%p94, %r348, %r85;
	or.pred  	%p95, %p93, %p94;
	@%p95 bra 	$L__BB0_93;
	cvt.f64.f32 	%fd26, %f31;
$L__BB0_79:
	mul.wide.s32 	%rd129, %r348, 4;
	add.s64 	%rd130, %rd6, %rd129;
	ld.global.u32 	%r354, [%rd130];
	ld.global.u32 	%r88, [%rd130+4];
	ld.global.u32 	%r233, [%rd32];
	sub.s32 	%r234, %r348, %r233;
	abs.s32 	%r235, %r234;
	cvt.rn.f32.s32 	%f137, %r235;
	div.rn.f32 	%f138, %f137, %f32;
	cvt.f64.f32 	%fd165, %f138;
	mov.f64 	%fd166, 0d4005BF0A8B145703;
	sub.f64 	%fd222, %fd166, %fd165;
	{
	.reg .b32 %temp; 
	mov.b64 	{%temp, %r349}, %fd222;
	}
	{
	.reg .b32 %temp; 
	mov.b64 	{%r350, %temp}, %fd222;
	}
	setp.gt.s32 	%p96, %r349, 1048575;
	mov.b32 	%r351, -1023;
	@%p96 bra 	$L__BB0_81;
	mul.f64 	%fd222, %fd222, 0d4350000000000000;
	{
	.reg .b32 %temp; 
	mov.b64 	{%temp, %r349}, %fd222;
	}
	{
	.reg .b32 %temp; 
	mov.b64 	{%r350, %temp}, %fd222;
	}
	mov.b32 	%r351, -1077;
$L__BB0_81:
	add.s32 	%r237, %r349, -1;
	setp.gt.u32 	%p97, %r237, 2146435070;
	@%p97 bra 	$L__BB0_85;
	shr.u32 	%r240, %r349, 20;
	add.s32 	%r352, %r351, %r240;
	and.b32  	%r241, %r349, 1048575;
	or.b32  	%r242, %r241, 1072693248;
	mov.b64 	%fd223, {%r350, %r242};
	setp.lt.u32 	%p99, %r242, 1073127583;
	@%p99 bra 	$L__BB0_84;
	{
	.reg .b32 %temp; 
	mov.b64 	{%r243, %temp}, %fd223;
	}
	{
	.reg .b32 %temp; 
	mov.b64 	{%temp, %r244}, %fd223;
	}
	add.s32 	%r245, %r244, -1048576;
	mov.b64 	%fd223, {%r243, %r245};
	add.s32 	%r352, %r352, 1;
$L__BB0_84:
	add.f64 	%fd168, %fd223, 0dBFF0000000000000;
	add.f64 	%fd169, %fd223, 0d3FF0000000000000;
	rcp.approx.ftz.f64 	%fd170, %fd169;
	neg.f64 	%fd171, %fd169;
	fma.rn.f64 	%fd172, %fd171, %fd170, 0d3FF0000000000000;
	fma.rn.f64 	%fd173, %fd172, %fd172, %fd172;
	fma.rn.f64 	%fd174, %fd173, %fd170, %fd170;
	mul.f64 	%fd175, %fd168, %fd174;
	fma.rn.f64 	%fd176, %fd168, %fd174, %fd175;
	mul.f64 	%fd177, %fd176, %fd176;
	fma.rn.f64 	%fd178, %fd177, 0d3EB1380B3AE80F1E, 0d3ED0EE258B7A8B04;
	fma.rn.f64 	%fd179, %fd178, %fd177, 0d3EF3B2669F02676F;
	fma.rn.f64 	%fd180, %fd179, %fd177, 0d3F1745CBA9AB0956;
	fma.rn.f64 	%fd181, %fd180, %fd177, 0d3F3C71C72D1B5154;
	fma.rn.f64 	%fd182, %fd181, %fd177, 0d3F624924923BE72D;
	fma.rn.f64 	%fd183, %fd182, %fd177, 0d3F8999999999A3C4;
	fma.rn.f64 	%fd184, %fd183, %fd177, 0d3FB5555555555554;
	sub.f64 	%fd185, %fd168, %fd176;
	add.f64 	%fd186, %fd185, %fd185;
	neg.f64 	%fd187, %fd176;
	fma.rn.f64 	%fd188, %fd187, %fd168, %fd186;
	mul.f64 	%fd189, %fd174, %fd188;
	mul.f64 	%fd190, %fd177, %fd184;
	fma.rn.f64 	%fd191, %fd190, %fd176, %fd189;
	xor.b32  	%r246, %r352, -2147483648;
	mov.b32 	%r247, 1127219200;
	mov.b64 	%fd192, {%r246, %r247};
	sub.f64 	%fd193, %fd192, %fd19;
	fma.rn.f64 	%fd194, %fd193, 0d3FE62E42FEFA39EF, %fd176;
	fma.rn.f64 	%fd195, %fd193, 0dBFE62E42FEFA39EF, %fd194;
	sub.f64 	%fd196, %fd195, %fd176;
	sub.f64 	%fd197, %fd191, %fd196;
	fma.rn.f64 	%fd198, %fd193, 0d3C7ABC9E3B39803F, %fd197;
	add.f64 	%fd224, %fd194, %fd198;
	bra.uni 	$L__BB0_86;
$L__BB0_85:
	fma.rn.f64 	%fd167, %fd222, 0d7FF0000000000000, 0d7FF0000000000000;
	{
	.reg .b32 %temp; 
	mov.b64 	{%temp, %r238}, %fd222;
	}
	and.b32  	%r239, %r238, 2147483647;
	setp.eq.s32 	%p98, %r239, 0;
	selp.f64 	%fd224, 0dFFF0000000000000, %fd167, %p98;
$L__BB0_86:
	setp.ge.s32 	%p100, %r354, %r88;
	@%p100 bra 	$L__BB0_92;
	cvt.rn.f32.f64 	%f139, %fd224;
	mul.f32 	%f140, %f31, %f139;
	cvt.f64.f32 	%fd199, %f140;
	mul.f64 	%fd36, %fd199, 0d3FF004189374BC6A;
	sub.s32 	%r353, %r354, %r88;
$L__BB0_88:
	mul.wide.s32 	%rd131, %r354, 4;
	add.s64 	%rd132, %rd5, %rd131;
	ld.global.u32 	%r102, [%rd132];
	ld.global.u32 	%r248, [%rd29];
	setp.ge.s32 	%p101, %r102, %r248;
	@%p101 bra 	$L__BB0_91;
	ld.global.u32 	%r249, [%rd14];
	add.s32 	%r103, %r102, %r249;
	ld.global.u32 	%r250, [%rd14+4];
	setp.ge.s32 	%p102, %r103, %r250;
	@%p102 bra 	$L__BB0_92;
	mul.wide.s32 	%rd133, %r103, 4;
	add.s64 	%rd134, %rd4, %rd133;
	ld.global.f32 	%f141, [%rd134];
	mul.f32 	%f142, %f141, 0f41C80000;
	mov.f32 	%f143, 0f3F800000;
	sub.f32 	%f144, %f143, %f142;
	add.f32 	%f145, %f144, 0f41C80000;
	cvt.f64.f32 	%fd200, %f145;
	fma.rn.f64 	%fd201, %fd200, 0d3F50624DD2F1A9FC, %fd26;
	div.rn.f64 	%fd202, %fd36, %fd201;
	add.s64 	%rd135, %rd11, %rd133;
	ld.global.f32 	%f146, [%rd135];
	cvt.f64.f32 	%fd203, %f146;
	add.f64 	%fd204, %fd202, %fd203;
	cvt.rn.f32.f64 	%f147, %fd204;
	st.global.f32 	[%rd135], %f147;
$L__BB0_91:
	add.s32 	%r354, %r354, 1;
	add.s32 	%r353, %r353, 1;
	setp.ne.s32 	%p103, %r353, 0;
	@%p103 bra 	$L__BB0_88;
$L__BB0_92:
	setp.ne.s32 	%p104, %r348, %r85;
	add.s32 	%r348, %r348, 1;
	@%p104 bra 	$L__BB0_79;
$L__BB0_93:
	add.s32 	%r346, %r346, 1;
	setp.ne.s32 	%p105, %r346, %r78;
	@%p105 bra 	$L__BB0_72;
$L__BB0_94:
	ld.global.u32 	%r372, [%rd14];
	ld.global.u32 	%r371, [%rd14+4];
	setp.ge.s32 	%p106, %r372, %r371;
	mov.b32 	%r370, -1;
	@%p106 bra 	$L__BB0_107;
	sub.s32 	%r110, %r371, %r372;
	and.b32  	%r111, %r110, 15;
	sub.s32 	%r254, %r372, %r371;
	setp.gt.u32 	%p107, %r254, -16;
	mov.f32 	%f224, 0fBF800000;
	mov.b32 	%r370, -1;
	mov.u32 	%r359, %r372;
	@%p107 bra 	$L__BB0_98;
	and.b32  	%r256, %r110, -16;
	neg.s32 	%r355, %r256;
	mov.f32 	%f224, 0fBF800000;
	mov.b32 	%r370, -1;
	mov.u32 	%r359, %r372;
$L__BB0_97:
	.pragma "nounroll";
	mul.wide.s32 	%rd136, %r359, 4;
	add.s64 	%rd137, %rd11, %rd136;
	ld.global.f32 	%f150, [%rd137];
	setp.gt.f32 	%p108, %f150, %f224;
	selp.f32 	%f151, %f150, %f224, %p108;
	selp.b32 	%r257, %r359, %r370, %p108;
	ld.global.f32 	%f152, [%rd137+4];
	setp.gt.f32 	%p109, %f152, %f151;
	selp.f32 	%f153, %f152, %f151, %p109;
	add.s32 	%r258, %r359, 1;
	selp.b32 	%r259, %r258, %r257, %p109;
	ld.global.f32 	%f154, [%rd137+8];
	setp.gt.f32 	%p110, %f154, %f153;
	selp.f32 	%f155, %f154, %f153, %p110;
	add.s32 	%r260, %r359, 2;
	selp.b32 	%r261, %r260, %r259, %p110;
	ld.global.f32 	%f156, [%rd137+12];
	setp.gt.f32 	%p111, %f156, %f155;
	selp.f32 	%f157, %f156, %f155, %p111;
	add.s32 	%r262, %r359, 3;
	selp.b32 	%r263, %r262, %r261, %p111;
	ld.global.f32 	%f158, [%rd137+16];
	setp.gt.f32 	%p112, %f158, %f157;
	selp.f32 	%f159, %f158, %f157, %p112;
	add.s32 	%r264, %r359, 4;
	selp.b32 	%r265, %r264, %r263, %p112;
	ld.global.f32 	%f160, [%rd137+20];
	setp.gt.f32 	%p113, %f160, %f159;
	selp.f32 	%f161, %f160, %f159, %p113;
	add.s32 	%r266, %r359, 5;
	selp.b32 	%r267, %r266, %r265, %p113;
	ld.global.f32 	%f162, [%rd137+24];
	setp.gt.f32 	%p114, %f162, %f161;
	selp.f32 	%f163, %f162, %f161, %p114;
	add.s32 	%r268, %r359, 6;
	selp.b32 	%r269, %r268, %r267, %p114;
	ld.global.f32 	%f164, [%rd137+28];
	setp.gt.f32 	%p115, %f164, %f163;
	selp.f32 	%f165, %f164, %f163, %p115;
	add.s32 	%r270, %r359, 7;
	selp.b32 	%r271, %r270, %r269, %p115;
	ld.global.f32 	%f166, [%rd137+32];
	setp.gt.f32 	%p116, %f166, %f165;
	selp.f32 	%f167, %f166, %f165, %p116;
	add.s32 	%r272, %r359, 8;
	selp.b32 	%r273, %r272, %r271, %p116;
	ld.global.f32 	%f168, [%rd137+36];
	setp.gt.f32 	%p117, %f168, %f167;
	selp.f32 	%f169, %f168, %f167, %p117;
	add.s32 	%r274, %r359, 9;
	selp.b32 	%r275, %r274, %r273, %p117;
	ld.global.f32 	%f170, [%rd137+40];
	setp.gt.f32 	%p118, %f170, %f169;
	selp.f32 	%f171, %f170, %f169, %p118;
	add.s32 	%r276, %r359, 10;
	selp.b32 	%r277, %r276, %r275, %p118;
	ld.global.f32 	%f172, [%rd137+44];
	setp.gt.f32 	%p119, %f172, %f171;
	selp.f32 	%f173, %f172, %f171, %p119;
	add.s32 	%r278, %r359, 11;
	selp.b32 	%r279, %r278, %r277, %p119;
	ld.global.f32 	%f174, [%rd137+48];
	setp.gt.f32 	%p120, %f174, %f173;
	selp.f32 	%f175, %f174, %f173, %p120;
	add.s32 	%r280, %r359, 12;
	selp.b32 	%r281, %r280, %r279, %p120;
	ld.global.f32 	%f176, [%rd137+52];
	setp.gt.f32 	%p121, %f176, %f175;
	selp.f32 	%f177, %f176, %f175, %p121;
	add.s32 	%r282, %r359, 13;
	selp.b32 	%r283, %r282, %r281, %p121;
	ld.global.f32 	%f178, [%rd137+56];
	setp.gt.f32 	%p122, %f178, %f177;
	selp.f32 	%f179, %f178, %f177, %p122;
	add.s32 	%r284, %r359, 14;
	selp.b32 	%r285, %r284, %r283, %p122;
	ld.global.f32 	%f180, [%rd137+60];
	setp.gt.f32 	%p123, %f180, %f179;
	selp.f32 	%f224, %f180, %f179, %p123;
	add.s32 	%r286, %r359, 15;
	selp.b32 	%r370, %r286, %r285, %p123;
	add.s32 	%r359, %r359, 16;
	add.s32 	%r355, %r355, 16;
	setp.ne.s32 	%p124, %r355, 0;
	@%p124 bra 	$L__BB0_97;
$L__BB0_98:
	setp.eq.s32 	%p125, %r111, 0;
	@%p125 bra 	$L__BB0_107;
	and.b32  	%r123, %r110, 7;
	setp.lt.u32 	%p126, %r111, 8;
	@%p126 bra 	$L__BB0_101;
	mul.wide.s32 	%rd138, %r359, 4;
	add.s64 	%rd139, %rd11, %rd138;
	ld.global.f32 	%f181, [%rd139];
	setp.gt.f32 	%p127, %f181, %f224;
	selp.f32 	%f182, %f181, %f224, %p127;
	selp.b32 	%r288, %r359, %r370, %p127;
	add.s32 	%r289, %r359, 1;
	ld.global.f32 	%f183, [%rd139+4];
	setp.gt.f32 	%p128, %f183, %f182;
	selp.f32 	%f184, %f183, %f182, %p128;
	selp.b32 	%r290, %r289, %r288, %p128;
	add.s32 	%r291, %r359, 2;
	ld.global.f32 	%f185, [%rd139+8];
	setp.gt.f32 	%p129, %f185, %f184;
	selp.f32 	%f186, %f185, %f184, %p129;
	selp.b32 	%r292, %r291, %r290, %p129;
	add.s32 	%r293, %r359, 3;
	ld.global.f32 	%f187, [%rd139+12];
	setp.gt.f32 	%p130, %f187, %f186;
	selp.f32 	%f188, %f187, %f186, %p130;
	selp.b32 	%r294, %r293, %r292, %p130;
	add.s32 	%r295, %r359, 4;
	ld.global.f32 	%f189, [%rd139+16];
	setp.gt.f32 	%p131, %f189, %f188;
	selp.f32 	%f190, %f189, %f188, %p131;
	selp.b32 	%r296, %r295, %r294, %p131;
	add.s32 	%r297, %r359, 5;
	ld.global.f32 	%f191, [%rd139+20];
	setp.gt.f32 	%p132, %f191, %f190;
	selp.f32 	%f192, %f191, %f190, %p132;
	selp.b32 	%r298, %r297, %r296, %p132;
	add.s32 	%r299, %r359, 6;
	ld.global.f32 	%f193, [%rd139+24];
	setp.gt.f32 	%p133, %f193, %f192;
	selp.f32 	%f194, %f193, %f192, %p133;
	selp.b32 	%r300, %r299, %r298, %p133;
	add.s32 	%r301, %r359, 7;
	ld.global.f32 	%f195, [%rd139+28];
	setp.gt.f32 	%p134, %f195, %f194;
	selp.f32 	%f224, %f195, %f194, %p134;
	selp.b32 	%r370, %r301, %r300, %p134;
	add.s32 	%r359, %r359, 8;
$L__BB0_101:
	setp.eq.s32 	%p135, %r123, 0;
	@%p135 bra 	$L__BB0_107;
	and.b32  	%r129, %r110, 3;
	setp.lt.u32 	%p136, %r123, 4;
	@%p136 bra 	$L__BB0_104;
	mul.wide.s32 	%rd140, %r359, 4;
	add.s64 	%rd141, %rd11, %rd140;
	ld.global.f32 	%f196, [%rd141];
	setp.gt.f32 	%p137, %f196, %f224;
	selp.f32 	%f197, %f196, %f224, %p137;
	selp.b32 	%r303, %r359, %r370, %p137;
	add.s32 	%r304, %r359, 1;
	ld.global.f32 	%f198, [%rd141+4];
	setp.gt.f32 	%p138, %f198, %f197;
	selp.f32 	%f199, %f198, %f197, %p138;
	selp.b32 	%r305, %r304, %r303, %p138;
	add.s32 	%r306, %r359, 2;
	ld.global.f32 	%f200, [%rd141+8];
	setp.gt.f32 	%p139, %f200, %f199;
	selp.f32 	%f201, %f200, %f199, %p139;
	selp.b32 	%r307, %r306, %r305, %p139;
	add.s32 	%r308, %r359, 3;
	ld.global.f32 	%f202, [%rd141+12];
	setp.gt.f32 	%p140, %f202, %f201;
	selp.f32 	%f224, %f202, %f201, %p140;
	selp.b32 	%r370, %r308, %r307, %p140;
	add.s32 	%r359, %r359, 4;
$L__BB0_104:
	setp.eq.s32 	%p141, %r129, 0;
	@%p141 bra 	$L__BB0_107;
	neg.s32 	%r367, %r129;
$L__BB0_106:
	.pragma "nounroll";
	mul.wide.s32 	%rd142, %r359, 4;
	add.s64 	%rd143, %rd11, %rd142;
	ld.global.f32 	%f203, [%rd143];
	setp.gt.f32 	%p142, %f203, %f224;
	selp.f32 	%f224, %f203, %f224, %p142;
	selp.b32 	%r370, %r359, %r370, %p142;
	add.s32 	%r359, %r359, 1;
	add.s32 	%r367, %r367, 1;
	setp.ne.s32 	%p143, %r367, 0;
	@%p143 bra 	$L__BB0_106;
$L__BB0_107:
	ld.param.u64 	%rd182, [_Z17compute_ion_matchPiS_iS_S_PfS0_S_S_iS0_S_lS_S_S0_S0_S_S_S_fPdiS1_dS_S__param_18];
	setp.eq.s32 	%p144, %r370, -1;
	cvta.to.global.u64 	%rd144, %rd182;
	mul.wide.s32 	%rd145, %r1, 4;
	add.s64 	%rd33, %rd144, %rd145;
	@%p144 bra 	$L__BB0_109;
	st.global.u32 	[%rd33], %r370;
	ld.global.u32 	%r372, [%rd14];
	ld.global.u32 	%r371, [%rd14+4];
$L__BB0_109:
	setp.ge.s32 	%p145, %r372, %r371;
	mov.b32 	%r380, 0;
	@%p145 bra 	$L__BB0_127;
	ld.param.u64 	%rd185, [_Z17compute_ion_matchPiS_iS_S_PfS0_S_S_iS0_S_lS_S_S0_S0_S_S_S_fPdiS1_dS_S__param_25];
	ld.param.u64 	%rd184, [_Z17compute_ion_matchPiS_iS_S_PfS0_S_S_iS0_S_lS_S_S0_S0_S_S_S_fPdiS1_dS_S__param_23];
	cvta.to.global.u64 	%rd34, %rd185;
	cvta.to.global.u64 	%rd146, %rd184;
	mul.wide.s32 	%rd147, %r1, 8;
	add.s64 	%rd35, %rd146, %rd147;
	mov.b32 	%r380, 0;
	mov.u64 	%rd160, $str;
	add.u64 	%rd162, %SP, 0;
	mov.u64 	%rd174, $str$1;
	mov.u64 	%rd165, $str$2;
	mov.u32 	%r373, %r372;
$L__BB0_111:
	mul.wide.s32 	%rd148, %r373, 4;
	add.s64 	%rd149, %rd11, %rd148;
	ld.global.f32 	%f42, [%rd149];
	ld.global.u32 	%r311, [%rd33];
	mul.wide.s32 	%rd150, %r311, 4;
	add.s64 	%rd151, %rd11, %rd150;
	ld.global.f32 	%f204, [%rd151];
	mul.f32 	%f205, %f204, 0f3F000000;
	setp.leu.f32 	%p146, %f42, %f205;
	@%p146 bra 	$L__BB0_126;
	add.s64 	%rd153, %rd10, %rd148;
	ld.global.f32 	%f206, [%rd153];
	setp.ltu.f32 	%p147, %f206, %f43;
	@%p147 bra 	$L__BB0_126;
	ld.param.f64 	%fd216, [_Z17compute_ion_matchPiS_iS_S_PfS0_S_S_iS0_S_lS_S_S0_S0_S_S_S_fPdiS1_dS_S__param_24];
	sub.s32 	%r149, %r373, %r372;
	mul.wide.s32 	%rd154, %r149, 8;
	add.s64 	%rd155, %rd9, %rd154;
	ld.global.f64 	%fd37, [%rd155];
	ld.global.f64 	%fd205, [%rd35];
	add.f64 	%fd206, %fd205, 0dBFF01DCDE0000000;
	mul.f64 	%fd207, %fd206, 0d3EF4F8B588E368F1;
	sub.f64 	%fd208, %fd206, %fd207;
	sub.f64 	%fd209, %fd208, %fd216;
	sub.f64 	%fd38, %fd209, %fd37;
	add.f64 	%fd210, %fd206, %fd207;
	sub.f64 	%fd211, %fd210, %fd216;
	sub.f64 	%fd39, %fd211, %fd37;
	setp.gt.f64 	%p148, %fd38, 0d40B7700000000000;
	setp.lt.f64 	%p149, %fd39, 0d407F400000000000;
	or.pred  	%p150, %p148, %p149;
	@%p150 bra 	$L__BB0_126;
	setp.lt.f64 	%p151, %fd38, 0d407F400000000000;
	selp.f64 	%fd40, 0d407F400000000000, %fd38, %p151;
	setp.gt.f64 	%p152, %fd39, 0d40B7700000000000;
	selp.f64 	%fd41, 0d40B7700000000000, %fd39, %p152;
	cvt.rzi.s32.f64 	%r312, %fd40;
	mul.wide.s32 	%rd156, %r312, 4;
	add.s64 	%rd157, %rd34, %rd156;
	ld.global.u32 	%r378, [%rd157+-4];
	cvt.rzi.s32.f64 	%r313, %fd41;
	mul.wide.s32 	%rd158, %r313, 4;
	add.s64 	%rd159, %rd34, %rd158;
	ld.global.u32 	%r151, [%rd159];
	setp.le.s32 	%p153, %r378, %r151;
	@%p153 bra 	$L__BB0_116;
	st.local.f64 	[%rd12], %fd40;
	st.local.v2.u32 	[%rd12+8], {%r378, %r151};
	st.local.v2.u32 	[%rd12+16], {%r1, %r373};
	cvta.global.u64 	%rd161, %rd160;
	{ // callseq 2, 0
	.param .b64 param0;
	st.param.b64 	[param0], %rd161;
	.param .b64 param1;
	st.param.b64 	[param1], %rd162;
	.param .b32 retval0;
	call.uni (retval0), 
	vprintf, 
	(
	param0, 
	param1
	);
	ld.param.b32 	%r314, [retval0];
	} // callseq 2
$L__BB0_116:
	setp.gt.s32 	%p154, %r378, %r164;
	@%p154 bra 	$L__BB0_125;
	mul.wide.s32 	%rd163, %r149, 4;
	add.s64 	%rd36, %rd8, %rd163;
	cvt.f64.f32 	%fd42, %f42;
$L__BB0_118:
	mov.u32 	%r155, %r378;
	mul.wide.s32 	%rd164, %r155, 8;
	add.s64 	%rd37, %rd9, %rd164;
	ld.global.f64 	%fd225, [%rd37];
	setp.gt.f64 	%p155, %fd225, %fd41;
	@%p155 bra 	$L__BB0_126;
	add.s32 	%r156, %r155, %r372;
	setp.lt.s32 	%p156, %r156, %r371;
	@%p156 bra 	$L__BB0_121;
	ld.global.f64 	%fd212, [%rd35];
	st.local.f64 	[%rd12], %fd212;
	st.local.f64 	[%rd12+8], %fd37;
	st.local.f64 	[%rd12+16], %fd40;
	st.local.v2.u32 	[%rd12+24], {%r155, %r371};
	st.local.v2.u32 	[%rd12+32], {%r1, %r373};
	cvta.global.u64 	%rd166, %rd165;
	add.u64 	%rd167, %SP, 0;
	{ // callseq 3, 0
	.param .b64 param0;
	st.param.b64 	[param0], %rd166;
	.param .b64 param1;
	st.param.b64 	[param1], %rd167;
	.param .b32 retval0;
	call.uni (retval0), 
	vprintf, 
	(
	param0, 
	param1
	);
	ld.param.b32 	%r316, [retval0];
	} // callseq 3
	ld.global.f64 	%fd225, [%rd37];
$L__BB0_121:
	setp.lt.f64 	%p157, %fd225, %fd40;
	@%p157 bra 	$L__BB0_124;
	ld.global.u32 	%r318, [%rd36];
	mul.wide.s32 	%rd168, %r155, 4;
	add.s64 	%rd169, %rd8, %rd168;
	ld.global.u32 	%r319, [%rd169];
	neg.s32 	%r320, %r319;
	setp.ne.s32 	%p158, %r318, %r320;
	@%p158 bra 	$L__BB0_124;
	mul.wide.s32 	%rd170, %r156, 4;
	add.s64 	%rd171, %rd11, %rd170;
	ld.global.f32 	%f207, [%rd171];
	cvt.f64.f32 	%fd213, %f207;
	add.f64 	%fd214, %fd42, %fd213;
	ld.global.u32 	%r321, [%rd33];
	mul.wide.s32 	%rd172, %r321, 4;
	add.s64 	%rd173, %rd11, %rd172;
	ld.global.f32 	%f208, [%rd173];
	cvt.f64.f32 	%fd215, %f208;
	setp.ge.f64 	%p159, %fd214, %fd215;
	selp.u32 	%r322, 1, 0, %p159;
	add.s32 	%r380, %r380, %r322;
$L__BB0_124:
	add.s32 	%r378, %r155, 1;
	setp.eq.s32 	%p160, %r155, %r164;
	@%p160 bra 	$L__BB0_125;
	bra.uni 	$L__BB0_118;
$L__BB0_125:
	st.local.f64 	[%rd12], %fd40;
	st.local.v2.u32 	[%rd12+8], {%r378, %r164};
	st.local.v2.u32 	[%rd12+16], {%r1, %r373};
	cvta.global.u64 	%rd175, %rd174;
	{ // callseq 4, 0
	.param .b64 param0;
	st.param.b64 	[param0], %rd175;
	.param .b64 param1;
	st.param.b64 	[param1], %rd162;
	.param .b32 retval0;
	call.uni (retval0), 
	vprintf, 
	(
	param0, 
	param1
	);
	ld.param.b32 	%r323, [retval0];
	} // callseq 4
$L__BB0_126:
	add.s32 	%r373, %r373, 1;
	setp.ne.s32 	%p161, %r373, %r371;
	@%p161 bra 	$L__BB0_111;
$L__BB0_127:
	ld.param.u64 	%rd183, [_Z17compute_ion_matchPiS_iS_S_PfS0_S_S_iS0_S_lS_S_S0_S0_S_S_S_fPdiS1_dS_S__param_19];
	cvta.to.global.u64 	%rd177, %rd183;
	mul.wide.s32 	%rd178, %r1, 4;
	add.s64 	%rd179, %rd177, %rd178;
	st.global.u32 	[%rd179], %r380;
$L__BB0_128:
	ret;

}
	// .globl	_Z23get_valid_candidate_numPfPsPiiS1_sS1_S_iS_fS1_
.visible .entry _Z23get_valid_candidate_numPfPsPiiS1_sS1_S_iS_fS1_(
	.param .u64 .ptr .align 1 _Z23get_valid_candidate_numPfPsPiiS1_sS1_S_iS_fS1__param_0,
	.param .u64 .ptr .align 1 _Z23get_valid_candidate_numPfPsPiiS1_sS1_S_iS_fS1__param_1,
	.param .u64 .ptr .align 1 _Z23get_valid_candidate_numPfPsPiiS1_sS1_S_iS_fS1__param_2,
	.param .u32 _Z23get_valid_candidate_numPfPsPiiS1_sS1_S_iS_fS1__param_3,
	.param .u64 .ptr .align 1 _Z23get_valid_candidate_numPfPsPiiS1_sS1_S_iS_fS1__param_4,
	.param .u16 _Z23get_valid_candidate_numPfPsPiiS1_sS1_S_iS_fS1__param_5,
	.param .u64 .ptr .align 1 _Z23get_valid_candidate_numPfPsPiiS1_sS1_S_iS_fS1__param_6,
	.param .u64 .ptr .align 1 _Z23get_valid_candidate_numPfPsPiiS1_sS1_S_iS_fS1__param_7,
	.param .u32 _Z23get_valid_candidate_numPfPsPiiS1_sS1_S_iS_fS1__param_8,
	.param .u64 .ptr .align 1 _Z23get_valid_candidate_numPfPsPiiS1_sS1_S_iS_fS1__param_9,
	.param .f32 _Z23get_valid_candidate_numPfPsPiiS1_sS1_S_iS_fS1__param_10,
	.param .u64 .ptr .align 1 _Z23get_valid_candidate_numPfPsPiiS1_sS1_S_iS_fS1__param_11
)
{
	.local .align 8 .b8 	__local_depot1[24];
	.reg .b64 	%SP;
	.reg .b64 	%SPL;
	.reg .pred 	%p<16>;
	.reg .b16 	%rs<4>;
	.reg .b32 	%r<38>;
	.reg .b32 	%f<18>;
	.reg .b64 	%rd<58>;
	.reg .b64 	%fd<15>;

	mov.u64 	%SPL, __local_depot1;
	cvta.local.u64 	%SP, %SPL;
	ld.param.u64 	%rd12, [_Z23get_valid_candidate_numPfPsPiiS1_sS1_S_iS_fS1__param_0];
	ld.param.u64 	%rd7, [_Z23get_valid_candidate_numPfPsPiiS1_sS1_S_iS_fS1__param_2];
	ld.param.u32 	%r15, [_Z23get_valid_candidate_numPfPsPiiS1_sS1_S_iS_fS1__param_3];
	ld.param.u64 	%rd13, [_Z23get_valid_candidate_numPfPsPiiS1_sS1_S_iS_fS1__param_7];
	ld.param.u32 	%r14, [_Z23get_valid_candidate_numPfPsPiiS1_sS1_S_iS_fS1__param_8];
	cvta.to.global.u64 	%rd1, %rd13;
	cvta.to.global.u64 	%rd2, %rd12;
	mov.u32 	%r16, %ntid.x;
	mov.u32 	%r17, %ctaid.x;
	mov.u32 	%r18, %tid.x;
	mad.lo.s32 	%r1, %r16, %r17, %r18;
	add.s32 	%r19, %r1, 1;
	setp.ge.s32 	%p1, %r19, %r15;
	@%p1 bra 	$L__BB1_16;
	cvta.to.global.u64 	%rd14, %rd7;
	mul.wide.s32 	%rd15, %r1, 4;
	add.s64 	%rd16, %rd14, %rd15;
	ld.global.u32 	%r2, [%rd16];
	ld.global.u32 	%r3, [%rd16+4];
	setp.ge.s32 	%p2, %r2, %r3;
	@%p2 bra 	$L__BB1_16;
	ld.param.f32 	%f16, [_Z23get_valid_candidate_numPfPsPiiS1_sS1_S_iS_fS1__param_10];
	ld.param.u64 	%rd56, [_Z23get_valid_candidate_numPfPsPiiS1_sS1_S_iS_fS1__param_9];
	ld.param.u64 	%rd55, [_Z23get_valid_candidate_numPfPsPiiS1_sS1_S_iS_fS1__param_6];
	ld.param.u64 	%rd54, [_Z23get_valid_candidate_numPfPsPiiS1_sS1_S_iS_fS1__param_4];
	cvta.to.global.u64 	%rd17, %rd54;
	add.s64 	%rd3, %rd17, %rd15;
	cvta.to.global.u64 	%rd19, %rd56;
	add.s64 	%rd4, %rd19, %rd15;
	cvt.f64.f32 	%fd1, %f16;
	cvta.to.global.u64 	%rd20, %rd55;
	add.s64 	%rd5, %rd20, %rd15;
	mov.b32 	%r37, 0;
	add.u64 	%rd30, %SP, 0;
	mov.u32 	%r33, %r2;
$L__BB1_3:
	mul.wide.s32 	%rd21, %r33, 4;
	add.s64 	%rd22, %rd2, %rd21;
	ld.global.f32 	%f17, [%rd22];
	ld.global.u32 	%r21, [%rd3];
	mul.wide.s32 	%rd23, %r21, 4;
	add.s64 	%rd24, %rd2, %rd23;
	ld.global.f32 	%f10, [%rd24];
	mul.f32 	%f11, %f10, 0f3F000000;
	setp.leu.f32 	%p3, %f17, %f11;
	@%p3 bra 	$L__BB1_15;
	ld.param.u16 	%rs3, [_Z23get_valid_candidate_numPfPsPiiS1_sS1_S_iS_fS1__param_5];
	ld.param.u64 	%rd53, [_Z23get_valid_candidate_numPfPsPiiS1_sS1_S_iS_fS1__param_1];
	cvta.to.global.u64 	%rd25, %rd53;
	mul.wide.s32 	%rd26, %r33, 2;
	add.s64 	%rd27, %rd25, %rd26;
	ld.global.u16 	%rs2, [%rd27];
	setp.le.s16 	%p4, %rs2, %rs3;
	@%p4 bra 	$L__BB1_15;
	sub.s32 	%r22, %r33, %r2;
	mul.wide.s32 	%rd28, %r22, 4;
	add.s64 	%rd29, %rd1, %rd28;
	ld.global.f32 	%f12, [%rd29];
	ld.global.f32 	%f13, [%rd4];
	cvt.f64.f32 	%fd2, %f13;
	mul.f64 	%fd3, %fd2, 0d3EF4F8B588E368F1;
	sub.f64 	%fd4, %fd2, %fd3;
	sub.f64 	%fd5, %fd4, %fd1;
	cvt.f64.f32 	%fd6, %f12;
	sub.f64 	%fd7, %fd5, %fd6;
	cvt.rn.f32.f64 	%f2, %fd7;
	add.f64 	%fd8, %fd3, %fd2;
	sub.f64 	%fd9, %fd8, %fd1;
	sub.f64 	%fd10, %fd9, %fd6;
	cvt.rn.f32.f64 	%f3, %fd10;
	setp.leu.f32 	%p5, %f2, 0f45BB8000;
	setp.geu.f32 	%p6, %f3, 0f43FA0000;
	and.pred  	%p7, %p5, %p6;
	@%p7 bra 	$L__BB1_7;
	cvt.f64.f32 	%fd11, %f2;
	cvt.f64.f32 	%fd12, %f3;
	cvta.to.local.u64 	%rd31, %rd30;
	st.local.f64 	[%rd31], %fd11;
	st.local.f64 	[%rd31+8], %fd12;
	st.local.v2.u32 	[%rd31+16], {%r1, %r33};
	mov.u64 	%rd32, $str$3;
	cvta.global.u64 	%rd33, %rd32;
	{ // callseq 5, 0
	.param .b64 param0;
	st.param.b64 	[param0], %rd33;
	.param .b64 param1;
	st.param.b64 	[param1], %rd30;
	.param .b32 retval0;
	call.uni (retval0), 
	vprintf, 
	(
	param0, 
	param1
	);
	ld.param.b32 	%r23, [retval0];
	} // callseq 5
$L__BB1_7:
	ld.param.u64 	%rd57, [_Z23get_valid_candidate_numPfPsPiiS1_sS1_S_iS_fS1__param_11];
	setp.lt.f32 	%p8, %f2, 0f43FA0000;
	selp.f32 	%f4, 0f43FA0000, %f2, %p8;
	setp.gt.f32 	%p9, %f3, 0f45BB8000;
	selp.f32 	%f5, 0f45BB8000, %f3, %p9;
	cvt.rzi.s32.f32 	%r25, %f4;
	cvta.to.global.u64 	%rd34, %rd57;
	mul.wide.s32 	%rd35, %r25, 4;
	add.s64 	%rd36, %rd34, %rd35;
	ld.global.u32 	%r35, [%rd36+-4];
	cvt.rzi.s32.f32 	%r26, %f5;
	mul.wide.s32 	%rd37, %r26, 4;
	add.s64 	%rd38, %rd34, %rd37;
	ld.global.u32 	%r7, [%rd38];
	setp.le.s32 	%p10, %r35, %r7;
	@%p10 bra 	$L__BB1_9;
	cvt.f64.f32 	%fd13, %f4;
	cvta.to.local.u64 	%rd40, %rd30;
	st.local.f64 	[%rd40], %fd13;
	st.local.v2.u32 	[%rd40+8], {%r35, %r7};
	st.local.v2.u32 	[%rd40+16], {%r1, %r33};
	mov.u64 	%rd41, $str$4;
	cvta.global.u64 	%rd42, %rd41;
	{ // callseq 6, 0
	.param .b64 param0;
	st.param.b64 	[param0], %rd42;
	.param .b64 param1;
	st.param.b64 	[param1], %rd30;
	.param .b32 retval0;
	call.uni (retval0), 
	vprintf, 
	(
	param0, 
	param1
	);
	ld.param.b32 	%r27, [retval0];
	} // callseq 6
$L__BB1_9:
	setp.le.s32 	%p11, %r35, %r14;
	@%p11 bra 	$L__BB1_11;
	cvt.f64.f32 	%fd14, %f4;
	cvta.to.local.u64 	%rd44, %rd30;
	st.local.f64 	[%rd44], %fd14;
	st.local.v2.u32 	[%rd44+8], {%r35, %r14};
	st.local.v2.u32 	[%rd44+16], {%r1, %r33};
	mov.u64 	%rd45, $str$5;
	cvta.global.u64 	%rd46, %rd45;
	{ // callseq 7, 0
	.param .b64 param0;
	st.param.b64 	[param0], %rd46;
	.param .b64 param1;
	st.param.b64 	[param1], %rd30;
	.param .b32 retval0;
	call.uni (retval0), 
	vprintf, 
	(
	param0, 
	param1
	);
	ld.param.b32 	%r29, [retval0];
	} // callseq 7
$L__BB1_11:
	mul.wide.s32 	%rd47, %r35, 4;
	add.s64 	%rd48, %rd1, %rd47;
	ld.global.f32 	%f7, [%rd48];
	setp.geu.f32 	%p12, %f7, %f4;
	@%p12 bra 	$L__BB1_13;
	add.s32 	%r35, %r35, 1;
	bra.uni 	$L__BB1_9;
$L__BB1_13:
	setp.gt.f32 	%p13, %f7, %f5;
	@%p13 bra 	$L__BB1_15;
	add.s64 	%rd50, %rd2, %rd47;
	ld.global.f32 	%f14, [%rd50];
	add.f32 	%f17, %f17, %f14;
	ld.global.u32 	%r31, [%rd3];
	mul.wide.s32 	%rd51, %r31, 4;
	add.s64 	%rd52, %rd2, %rd51;
	ld.global.f32 	%f15, [%rd52];
	setp.ge.f32 	%p14, %f17, %f15;
	selp.u32 	%r32, 1, 0, %p14;
	add.s32 	%r37, %r37, %r32;
	bra.uni 	$L__BB1_9;
$L__BB1_15:
	st.global.u32 	[%rd5], %r37;
	add.s32 	%r33, %r33, 1;
	setp.ne.s32 	%p15, %r33, %r3;
	@%p15 bra 	$L__BB1_3;
$L__BB1_16:
	ret;

}
	// .globl	_Z13get_candidatePfS_PiiS0_fS_S0_S0_S0_PdiS1_dS0_S0_
.visible .entry _Z13get_candidatePfS_PiiS0_fS_S0_S0_S0_PdiS1_dS0_S0_(
	.param .u64 .ptr .align 1 _Z13get_candidatePfS_PiiS0_fS_S0_S0_S0_PdiS1_dS0_S0__param_0,
	.param .u64 .ptr .align 1 _Z13get_candidatePfS_PiiS0_fS_S0_S0_S0_PdiS1_dS0_S0__param_1,
	.param .u64 .ptr .align 1 _Z13get_candidatePfS_PiiS0_fS_S0_S0_S0_PdiS1_dS0_S0__param_2,
	.param .u32 _Z13get_candidatePfS_PiiS0_fS_S0_S0_S0_PdiS1_dS0_S0__param_3,
	.param .u64 .ptr .align 1 _Z13get_candidatePfS_PiiS0_fS_S0_S0_S0_PdiS1_dS0_S0__param_4,
	.param .f32 _Z13get_candidatePfS_PiiS0_fS_S0_S0_S0_PdiS1_dS0_S0__param_5,
	.param .u64 .ptr .align 1 _Z13get_candidatePfS_PiiS0_fS_S0_S0_S0_PdiS1_dS0_S0__param_6,
	.param .u64 .ptr .align 1 _Z13get_candidatePfS_PiiS0_fS_S0_S0_S0_PdiS1_dS0_S0__param_7,
	.param .u64 .ptr .align 1 _Z13get_candidatePfS_PiiS0_fS_S0_S0_S0_PdiS1_dS0_S0__param_8,
	.param .u64 .ptr .align 1 _Z13get_candidatePfS_PiiS0_fS_S0_S0_S0_PdiS1_dS0_S0__param_9,
	.param .u64 .ptr .align 1 _Z13get_candidatePfS_PiiS0_fS_S0_S0_S0_PdiS1_dS0_S0__param_10,
	.param .u32 _Z13get_candidatePfS_PiiS0_fS_S0_S0_S0_PdiS1_dS0_S0__param_11,
	.param .u64 .ptr .align 1 _Z13get_candidatePfS_PiiS0_fS_S0_S0_S0_PdiS1_dS0_S0__param_12,
	.param .f64 _Z13get_candidatePfS_PiiS0_fS_S0_S0_S0_PdiS1_dS0_S0__param_13,
	.param .u64 .ptr .align 1 _Z13get_candidatePfS_PiiS0_fS_S0_S0_S0_PdiS1_dS0_S0__param_14,
	.param .u64 .ptr .align 1 _Z13get_candidatePfS_PiiS0_fS_S0_S0_S0_PdiS1_dS0_S0__param_15
)
{
	.local .align 16 .b8 	__local_depot2[32];
	.reg .b64 	%SP;
	.reg .b64 	%SPL;
	.reg .pred 	%p<31>;
	.reg .b32 	%r<59>;
	.reg .b32 	%f<11>;
	.reg .b64 	%rd<87>;
	.reg .b64 	%fd<25>;

	mov.u64 	%SPL, __local_depot2;
	cvta.local.u64 	%SP, %SPL;
	ld.param.u64 	%rd22, [_Z13get_candidatePfS_PiiS0_fS_S0_S0_S0_PdiS1_dS0_S0__param_0];
	ld.param.u64 	%rd15, [_Z13get_candidatePfS_PiiS0_fS_S0_S0_S0_PdiS1_dS0_S0__param_2];
	ld.param.u32 	%r21, [_Z13get_candidatePfS_PiiS0_fS_S0_S0_S0_PdiS1_dS0_S0__param_3];
	ld.param.u64 	%rd20, [_Z13get_candidatePfS_PiiS0_fS_S0_S0_S0_PdiS1_dS0_S0__param_9];
	ld.param.u64 	%rd23, [_Z13get_candidatePfS_PiiS0_fS_S0_S0_S0_PdiS1_dS0_S0__param_10];
	ld.param.u32 	%r20, [_Z13get_candidatePfS_PiiS0_fS_S0_S0_S0_PdiS1_dS0_S0__param_11];
	ld.param.u64 	%rd24, [_Z13get_candidatePfS_PiiS0_fS_S0_S0_S0_PdiS1_dS0_S0__param_12];
	ld.param.u64 	%rd25, [_Z13get_candidatePfS_PiiS0_fS_S0_S0_S0_PdiS1_dS0_S0__param_15];
	cvta.to.global.u64 	%rd1, %rd25;
	cvta.to.global.u64 	%rd2, %rd24;
	cvta.to.global.u64 	%rd3, %rd23;
	cvta.to.global.u64 	%rd4, %rd22;
	add.u64 	%rd5, %SPL, 0;
	mov.u32 	%r22, %ntid.x;
	mov.u32 	%r23, %ctaid.x;
	mov.u32 	%r24, %tid.x;
	mad.lo.s32 	%r1, %r22, %r23, %r24;
	add.s32 	%r25, %r1, 1;
	setp.ge.s32 	%p3, %r25, %r21;
	@%p3 bra 	$L__BB2_28;
	cvta.to.global.u64 	%rd27, %rd15;
	cvta.to.global.u64 	%rd28, %rd20;
	mul.wide.s32 	%rd29, %r1, 4;
	add.s64 	%rd30, %rd27, %rd29;
	ld.global.u32 	%r2, [%rd30];
	ld.global.u32 	%r3, [%rd30+4];
	add.s64 	%rd6, %rd28, %rd29;
	ld.global.u32 	%r4, [%rd6+4];
	setp.ge.s32 	%p4, %r2, %r3;
	@%p4 bra 	$L__BB2_28;
	ld.param.u64 	%rd85, [_Z13get_candidatePfS_PiiS0_fS_S0_S0_S0_PdiS1_dS0_S0__param_8];
	ld.param.u64 	%rd84, [_Z13get_candidatePfS_PiiS0_fS_S0_S0_S0_PdiS1_dS0_S0__param_7];
	ld.param.u64 	%rd83, [_Z13get_candidatePfS_PiiS0_fS_S0_S0_S0_PdiS1_dS0_S0__param_6];
	ld.param.u64 	%rd82, [_Z13get_candidatePfS_PiiS0_fS_S0_S0_S0_PdiS1_dS0_S0__param_4];
	ld.global.u32 	%r58, [%rd6];
	cvta.to.global.u64 	%rd31, %rd82;
	add.s64 	%rd7, %rd31, %rd29;
	mul.wide.s32 	%rd33, %r2, 4;
	add.s64 	%rd8, %rd4, %rd33;
	cvta.to.global.u64 	%rd9, %rd83;
	cvta.to.global.u64 	%rd10, %rd84;
	cvta.to.global.u64 	%rd11, %rd85;
	mov.u32 	%r51, %r2;
$L__BB2_3:
	mul.wide.s32 	%rd34, %r51, 4;
	add.s64 	%rd35, %rd4, %rd34;
	ld.global.f32 	%f1, [%rd35];
	ld.global.u32 	%r26, [%rd7];
	mul.wide.s32 	%rd36, %r26, 4;
	add.s64 	%rd37, %rd4, %rd36;
	ld.global.f32 	%f4, [%rd37];
	mul.f32 	%f5, %f4, 0f3F000000;
	setp.leu.f32 	%p5, %f1, %f5;
	@%p5 bra 	$L__BB2_27;
	ld.param.f32 	%f10, [_Z13get_candidatePfS_PiiS0_fS_S0_S0_S0_PdiS1_dS0_S0__param_5];
	ld.param.u64 	%rd81, [_Z13get_candidatePfS_PiiS0_fS_S0_S0_S0_PdiS1_dS0_S0__param_1];
	cvta.to.global.u64 	%rd38, %rd81;
	add.s64 	%rd40, %rd38, %rd34;
	ld.global.f32 	%f6, [%rd40];
	setp.ltu.f32 	%p6, %f6, %f10;
	@%p6 bra 	$L__BB2_27;
	setp.ge.s32 	%p7, %r58, %r4;
	@%p7 bra 	$L__BB2_28;
	setp.ne.s32 	%p8, %r1, 18961;
	cvt.f64.f32 	%fd1, %f1;
	sub.s32 	%r8, %r51, %r2;
	mul.wide.s32 	%rd41, %r8, 8;
	add.s64 	%rd42, %rd3, %rd41;
	ld.global.f64 	%fd2, [%rd42];
	add.s32 	%r27, %r2, 641;
	setp.ne.s32 	%p9, %r51, %r27;
	or.pred  	%p10, %p8, %p9;
	@%p10 bra 	$L__BB2_8;
	mov.b64 	%rd43, 4652748648355391865;
	st.global.u64 	[%rd2+151688], %rd43;
$L__BB2_8:
	ld.param.f64 	%fd23, [_Z13get_candidatePfS_PiiS0_fS_S0_S0_S0_PdiS1_dS0_S0__param_13];
	setp.eq.s32 	%p11, %r1, 2462;
	mul.wide.s32 	%rd44, %r1, 8;
	add.s64 	%rd45, %rd2, %rd44;
	ld.global.f64 	%fd11, [%rd45];
	add.f64 	%fd12, %fd11, 0dBFF01DCDE9C66D63;
	mul.f64 	%fd13, %fd12, 0d3EF4F8B588E368F1;
	sub.f64 	%fd14, %fd12, %fd13;
	sub.f64 	%fd15, %fd14, %fd23;
	sub.f64 	%fd3, %fd15, %fd2;
	add.f64 	%fd16, %fd12, %fd13;
	sub.f64 	%fd17, %fd16, %fd23;
	sub.f64 	%fd4, %fd17, %fd2;
	add.s32 	%r28, %r2, 145;
	setp.eq.s32 	%p12, %r51, %r28;
	and.pred  	%p1, %p11, %p12;
	not.pred 	%p13, %p1;
	@%p13 bra 	$L__BB2_10;
	ld.global.f64 	%fd18, [%rd2+19696];
	st.local.v2.f64 	[%rd5], {%fd18, %fd2};
	st.local.v2.f64 	[%rd5+16], {%fd3, %fd4};
	mov.u64 	%rd46, $str$6;
	cvta.global.u64 	%rd47, %rd46;
	add.u64 	%rd48, %SP, 0;
	{ // callseq 8, 0
	.param .b64 param0;
	st.param.b64 	[param0], %rd47;
	.param .b64 param1;
	st.param.b64 	[param1], %rd48;
	.param .b32 retval0;
	call.uni (retval0), 
	vprintf, 
	(
	param0, 
	param1
	);
	ld.param.b32 	%r29, [retval0];
	} // callseq 8
$L__BB2_10:
	setp.gt.f64 	%p14, %fd3, 0d40B7700000000000;
	setp.lt.f64 	%p15, %fd4, 0d407F400000000000;
	or.pred  	%p16, %p14, %p15;
	@%p16 bra 	$L__BB2_27;
	ld.param.u64 	%rd86, [_Z13get_candidatePfS_PiiS0_fS_S0_S0_S0_PdiS1_dS0_S0__param_14];
	setp.lt.f64 	%p17, %fd3, 0d407F400000000000;
	selp.f64 	%fd5, 0d407F400000000000, %fd3, %p17;
	setp.gt.f64 	%p18, %fd4, 0d40B7700000000000;
	selp.f64 	%fd6, 0d40B7700000000000, %fd4, %p18;
	cvt.rzi.s32.f64 	%r31, %fd5;
	cvta.to.global.u64 	%rd49, %rd86;
	mul.wide.s32 	%rd50, %r31, 4;
	add.s64 	%rd51, %rd49, %rd50;
	ld.global.u32 	%r55, [%rd51+-4];
	cvt.rzi.s32.f64 	%r32, %fd6;
	mul.wide.s32 	%rd52, %r32, 4;
	add.s64 	%rd53, %rd49, %rd52;
	ld.global.u32 	%r10, [%rd53];
	setp.le.s32 	%p19, %r55, %r10;
	@%p19 bra 	$L__BB2_13;
	st.local.v4.u32 	[%rd5], {%r55, %r10, %r1, %r51};
	mov.u64 	%rd54, $str$7;
	cvta.global.u64 	%rd55, %rd54;
	add.u64 	%rd56, %SP, 0;
	{ // callseq 9, 0
	.param .b64 param0;
	st.param.b64 	[param0], %rd55;
	.param .b64 param1;
	st.param.b64 	[param1], %rd56;
	.param .b32 retval0;
	call.uni (retval0), 
	vprintf, 
	(
	param0, 
	param1
	);
	ld.param.b32 	%r33, [retval0];
	} // callseq 9
	st.local.v2.f64 	[%rd5], {%fd5, %fd6};
	mov.u64 	%rd57, $str$8;
	cvta.global.u64 	%rd58, %rd57;
	{ // callseq 10, 0
	.param .b64 param0;
	st.param.b64 	[param0], %rd58;
	.param .b64 param1;
	st.param.b64 	[param1], %rd56;
	.param .b32 retval0;
	call.uni (retval0), 
	vprintf, 
	(
	param0, 
	param1
	);
	ld.param.b32 	%r35, [retval0];
	} // callseq 10
$L__BB2_13:
	setp.gt.s32 	%p20, %r55, %r20;
	@%p20 bra 	$L__BB2_26;
	mul.wide.s32 	%rd59, %r8, 4;
	add.s64 	%rd12, %rd1, %rd59;
$L__BB2_15:
	mov.u32 	%r13, %r55;
	mul.wide.s32 	%rd60, %r13, 8;
	add.s64 	%rd13, %rd3, %rd60;
	ld.global.f64 	%fd24, [%rd13];
	setp.gt.f64 	%p21, %fd24, %fd6;
	@%p21 bra 	$L__BB2_27;
	setp.eq.s32 	%p22, %r13, 1084;
	and.pred  	%p2, %p1, %p22;
	not.pred 	%p23, %p2;
	@%p23 bra 	$L__BB2_18;
	ld.global.u32 	%r37, [%rd12];
	ld.global.u32 	%r38, [%rd1+4336];
	st.local.v2.u32 	[%rd5], {%r37, %r38};
	mov.u64 	%rd61, $str$10;
	cvta.global.u64 	%rd62, %rd61;
	add.u64 	%rd63, %SP, 0;
	{ // callseq 11, 0
	.param .b64 param0;
	st.param.b64 	[param0], %rd62;
	.param .b64 param1;
	st.param.b64 	[param1], %rd63;
	.param .b32 retval0;
	call.uni (retval0), 
	vprintf, 
	(
	param0, 
	param1
	);
	ld.param.b32 	%r39, [retval0];
	} // callseq 11
	ld.global.f32 	%f7, [%rd8+4336];
	cvt.f64.f32 	%fd19, %f7;
	st.local.v2.f64 	[%rd5], {%fd1, %fd19};
	mov.u64 	%rd64, $str$11;
	cvta.global.u64 	%rd65, %rd64;
	{ // callseq 12, 0
	.param .b64 param0;
	st.param.b64 	[param0], %rd65;
	.param .b64 param1;
	st.param.b64 	[param1], %rd63;
	.param .b32 retval0;
	call.uni (retval0), 
	vprintf, 
	(
	param0, 
	param1
	);
	ld.param.b32 	%r41, [retval0];
	} // callseq 12
	ld.global.f64 	%fd24, [%rd13];
$L__BB2_18:
	setp.lt.f64 	%p24, %fd24, %fd5;
	@%p24 bra 	$L__BB2_25;
	ld.global.u32 	%r43, [%rd12];
	mul.wide.s32 	%rd66, %r13, 4;
	add.s64 	%rd67, %rd1, %rd66;
	ld.global.u32 	%r44, [%rd67];
	neg.s32 	%r45, %r44;
	setp.ne.s32 	%p25, %r43, %r45;
	@%p25 bra 	$L__BB2_25;
	setp.ge.s32 	%p26, %r58, %r4;
	@%p26 bra 	$L__BB2_27;
	mul.wide.s32 	%rd68, %r13, 4;
	add.s64 	%rd69, %rd8, %rd68;
	ld.global.f32 	%f2, [%rd69];
	cvt.f64.f32 	%fd20, %f2;
	add.f64 	%fd21, %fd1, %fd20;
	ld.global.u32 	%r46, [%rd7];
	mul.wide.s32 	%rd70, %r46, 4;
	add.s64 	%rd71, %rd4, %rd70;
	ld.global.f32 	%f8, [%rd71];
	cvt.f64.f32 	%fd22, %f8;
	setp.ltu.f64 	%p27, %fd21, %fd22;
	@%p27 bra 	$L__BB2_25;
	add.f32 	%f9, %f1, %f2;
	mul.wide.s32 	%rd72, %r58, 4;
	add.s64 	%rd73, %rd9, %rd72;
	st.global.f32 	[%rd73], %f9;
	add.s64 	%rd74, %rd10, %rd72;
	st.global.u32 	[%rd74], %r8;
	add.s64 	%rd75, %rd11, %rd72;
	st.global.u32 	[%rd75], %r13;
	@%p23 bra 	$L__BB2_24;
	mov.u64 	%rd76, $str$12;
	cvta.global.u64 	%rd77, %rd76;
	{ // callseq 13, 0
	.param .b64 param0;
	st.param.b64 	[param0], %rd77;
	.param .b64 param1;
	st.param.b64 	[param1], 0;
	.param .b32 retval0;
	call.uni (retval0), 
	vprintf, 
	(
	param0, 
	param1
	);
	ld.param.b32 	%r47, [retval0];
	} // callseq 13
$L__BB2_24:
	add.s32 	%r58, %r58, 1;
$L__BB2_25:
	add.s32 	%r55, %r13, 1;
	setp.eq.s32 	%p29, %r13, %r20;
	@%p29 bra 	$L__BB2_26;
	bra.uni 	$L__BB2_15;
$L__BB2_26:
	st.local.v4.u32 	[%rd5], {%r55, %r20, %r1, %r51};
	mov.u64 	%rd78, $str$9;
	cvta.global.u64 	%rd79, %rd78;
	add.u64 	%rd80, %SP, 0;
	{ // callseq 14, 0
	.param .b64 param0;
	st.param.b64 	[param0], %rd79;
	.param .b64 param1;
	st.param.b64 	[param1], %rd80;
	.param .b32 retval0;
	call.uni (retval0), 
	vprintf, 
	(
	param0, 
	param1
	);
	ld.param.b32 	%r49, [retval0];
	} // callseq 14
$L__BB2_27:
	add.s32 	%r51, %r51, 1;
	setp.ne.s32 	%p30, %r51, %r3;
	@%p30 bra 	$L__BB2_3;
$L__BB2_28:
	ret;

}
.func  (.param .align 16 .b8 func_retval0[16]) __internal_trig_reduction_slowpathd(
	.param .b64 __internal_trig_reduction_slowpathd_param_0
)
{
	.local .align 8 .b8 	__local_depot3[40];
	.reg .b64 	%SP;
	.reg .b64 	%SPL;
	.reg .pred 	%p<10>;
	.reg .b32 	%r<47>;
	.reg .b64 	%rd<74>;
	.reg .b64 	%fd<5>;

	mov.u64 	%SPL, __local_depot3;
	ld.param.f64 	%fd4, [__internal_trig_reduction_slowpathd_param_0];
	add.u64 	%rd1, %SPL, 0;
	{
	.reg .b32 %temp; 
	mov.b64 	{%temp, %r1}, %fd4;
	}
	shr.u32 	%r2, %r1, 20;
	and.b32  	%r3, %r2, 2047;
	setp.eq.s32 	%p1, %r3, 2047;
	mov.b32 	%r46, 0;
	@%p1 bra 	$L__BB3_9;
	add.s32 	%r20, %r3, -1024;
	mov.b64 	%rd20, %fd4;
	shl.b64 	%rd2, %rd20, 11;
	shr.u32 	%r4, %r20, 6;
	sub.s32 	%r45, 15, %r4;
	sub.s32 	%r21, 19, %r4;
	setp.lt.u32 	%p2, %r20, 128;
	selp.b32 	%r6, 18, %r21, %p2;
	setp.ge.s32 	%p3, %r45, %r6;
	mov.b64 	%rd70, 0;
	@%p3 bra 	$L__BB3_4;
	add.s32 	%r23, %r6, %r4;
	neg.s32 	%r43, %r23;
	or.b64  	%rd3, %rd2, -9223372036854775808;
	mov.b64 	%rd70, 0;
	mov.b32 	%r42, 0;
	mov.u64 	%rd25, __cudart_i2opi_d;
	mov.u32 	%r44, %r45;
$L__BB3_3:
	.pragma "nounroll";
	mul.wide.s32 	%rd22, %r42, 8;
	add.s64 	%rd23, %rd1, %rd22;
	mul.wide.s32 	%rd24, %r44, 8;
	add.s64 	%rd26, %rd25, %rd24;
	ld.global.nc.u64 	%rd27, [%rd26];
	{
	.reg .u32 %r0, %r1, %r2, %r3, %alo, %ahi, %blo, %bhi, %clo, %chi;
	mov.b64 	{%alo,%ahi}, %rd27;
	mov.b64 	{%blo,%bhi}, %rd3;
	mov.b64 	{%clo,%chi}, %rd70;
	mad.lo.cc.u32 	%r0, %alo, %blo, %clo;
	madc.hi.cc.u32 	%r1, %alo, %blo, %chi;
	madc.hi.u32 	%r2, %alo, %bhi, 0;
	mad.lo.cc.u32 	%r1, %alo, %bhi, %r1;
	madc.hi.cc.u32 	%r2, %ahi, %blo, %r2;
	madc.hi.u32 	%r3, %ahi, %bhi, 0;
	mad.lo.cc.u32 	%r1, %ahi, %blo, %r1;
	madc.lo.cc.u32 	%r2, %ahi, %bhi, %r2;
	addc.u32 	%r3, %r3, 0;
	mov.b64 	%rd28, {%r0,%r1};
	mov.b64 	%rd70, {%r2,%r3};
	}
	st.local.u64 	[%rd23], %rd28;
	add.s32 	%r44, %r44, 1;
	add.s32 	%r43, %r43, 1;
	add.s32 	%r42, %r42, 1;
	setp.ne.s32 	%p4, %r43, -15;
	mov.u32 	%r45, %r6;
	@%p4 bra 	$L__BB3_3;
$L__BB3_4:
	cvt.s64.s32 	%rd29, %r45;
	cvt.u64.u32 	%rd30, %r4;
	add.s64 	%rd31, %rd30, %rd29;
	shl.b64 	%rd32, %rd31, 3;
	add.s64 	%rd33, %rd1, %rd32;
	st.local.u64 	[%rd33+-120], %rd70;
	and.b32  	%r15, %r2, 63;
	ld.local.u64 	%rd72, [%rd1+16];
	ld.local.u64 	%rd71, [%rd1+24];
	setp.eq.s32 	%p5, %r15, 0;
	@%p5 bra 	$L__BB3_6;
	shl.b64 	%rd34, %rd71, %r15;
	shr.u64 	%rd35, %rd72, 1;
	xor.b32  	%r24, %r15, 63;
	shr.u64 	%rd36, %rd35, %r24;
	or.b64  	%rd71, %rd34, %rd36;
	ld.local.u64 	%rd37, [%rd1+8];
	shl.b64 	%rd38, %rd72, %r15;
	shr.u64 	%rd39, %rd37, 1;
	shr.u64 	%rd40, %rd39, %r24;
	or.b64  	%rd72, %rd38, %rd40;
$L__BB3_6:
	and.b32  	%r25, %r1, -2147483648;
	shr.u64 	%rd41, %rd71, 62;
	cvt.u32.u64 	%r26, %rd41;
	mov.b64 	{%r27, %r28}, %rd71;
	mov.b64 	{%r29, %r30}, %rd72;
	shf.l.wrap.b32 	%r31, %r30, %r27, 2;
	shf.l.wrap.b32 	%r32, %r27, %r28, 2;
	mov.b64 	%rd42, {%r31, %r32};
	shl.b64 	%rd43, %rd72, 2;
	shr.u64 	%rd44, %rd42, 63;
	cvt.u32.u64 	%r33, %rd44;
	add.s32 	%r34, %r33, %r26;
	setp.eq.s32 	%p6, %r25, 0;
	neg.s32 	%r35, %r34;
	selp.b32 	%r46, %r34, %r35, %p6;
	setp.gt.s64 	%p7, %rd42, -1;
	mov.b64 	%rd45, 0;
	{
	.reg .u32 %r0, %r1, %r2, %r3, %a0, %a1, %a2, %a3, %b0, %b1, %b2, %b3;
	mov.b64 	{%a0,%a1}, %rd45;
	mov.b64 	{%a2,%a3}, %rd45;
	mov.b64 	{%b0,%b1}, %rd43;
	mov.b64 	{%b2,%b3}, %rd42;
	sub.cc.u32 	%r0, %a0, %b0;
	subc.cc.u32 	%r1, %a1, %b1;
	subc.cc.u32 	%r2, %a2, %b2;
	subc.u32 	%r3, %a3, %b3;
	mov.b64 	%rd46, {%r0,%r1};
	mov.b64 	%rd47, {%r2,%r3};
	}
	xor.b32  	%r36, %r25, -2147483648;
	selp.b64 	%rd73, %rd42, %rd47, %p7;
	selp.b64 	%rd14, %rd43, %rd46, %p7;
	selp.b32 	%r17, %r25, %r36, %p7;
	clz.b64 	%r37, %rd73;
	cvt.u64.u32 	%rd15, %r37;
	setp.eq.s32 	%p8, %r37, 0;
	@%p8 bra 	$L__BB3_8;
	cvt.u32.u64 	%r38, %rd15;
	and.b32  	%r39, %r38, 63;
	shl.b64 	%rd48, %rd73, %r39;
	shr.u64 	%rd49, %rd14, 1;
	not.b32 	%r40, %r38;
	and.b32  	%r41, %r40, 63;
	shr.u64 	%rd50, %rd49, %r41;
	or.b64  	%rd73, %rd48, %rd50;
$L__BB3_8:
	mov.b64 	%rd51, -3958705157555305931;
	{
	.reg .u32 %r0, %r1, %r2, %r3, %alo, %ahi, %blo, %bhi;
	mov.b64 	{%alo,%ahi}, %rd73;
	mov.b64 	{%blo,%bhi}, %rd51;
	mul.lo.u32 	%r0, %alo, %blo;
	mul.hi.u32 	%r1, %alo, %blo;
	mad.lo.cc.u32 	%r1, %alo, %bhi, %r1;
	madc.hi.u32 	%r2, %alo, %bhi, 0;
	mad.lo.cc.u32 	%r1, %ahi, %blo, %r1;
	madc.hi.cc.u32 	%r2, %ahi, %blo, %r2;
	madc.hi.u32 	%r3, %ahi, %bhi, 0;
	mad.lo.cc.u32 	%r2, %ahi, %bhi, %r2;
	addc.u32 	%r3, %r3, 0;
	mov.b64 	%rd52, {%r0,%r1};
	mov.b64 	%rd53, {%r2,%r3};
	}
	setp.gt.s64 	%p9, %rd53, 0;
	{
	.reg .u32 %r0, %r1, %r2, %r3, %a0, %a1, %a2, %a3, %b0, %b1, %b2, %b3;
	mov.b64 	{%a0,%a1}, %rd52;
	mov.b64 	{%a2,%a3}, %rd53;
	mov.b64 	{%b0,%b1}, %rd52;
	mov.b64 	{%b2,%b3}, %rd53;
	add.cc.u32 	%r0, %a0, %b0;
	addc.cc.u32 	%r1, %a1, %b1;
	addc.cc.u32 	%r2, %a2, %b2;
	addc.u32 	%r3, %a3, %b3;
	mov.b64 	%rd54, {%r0,%r1};
	mov.b64 	%rd55, {%r2,%r3};
	}
	selp.b64 	%rd56, %rd55, %rd53, %p9;
	selp.s64 	%rd57, -1, 0, %p9;
	sub.s64 	%rd58, %rd57, %rd15;
	cvt.u64.u32 	%rd59, %r17;
	shl.b64 	%rd60, %rd59, 32;
	add.s64 	%rd61, %rd56, 1;
	shr.u64 	%rd62, %rd61, 10;
	add.s64 	%rd63, %rd62, 1;
	shr.u64 	%rd64, %rd63, 1;
	shl.b64 	%rd65, %rd58, 52;
	add.s64 	%rd66, %rd65, %rd64;
	add.s64 	%rd67, %rd66, 4602678819172646912;
	or.b64  	%rd68, %rd67, %rd60;
	mov.b64 	%fd4, %rd68;
$L__BB3_9:
	st.param.f64 	[func_retval0], %fd4;
	st.param.b32 	[func_retval0+8], %r46;
	ret;

}


// ===== COMPILED SASS (sm_100) =====

	.target	sm_100

	.elftype	@"ET_EXEC"


//--------------------- .note.nv.tkinfo           --------------------------
	.section	.note.nv.tkinfo,"",@"SHT_NOTE"
	.sectionflags	@"SHF_NOTE_NV_TKINFO"
	.tkinfo
        /*0018*/ 	.word	0x00000002
        /*0030*/ 	.string	""
        /*0030*/ 	.string	"ptxas"
        /*0030*/ 	.string	"Cuda compilation tools, release 13.0, V13.0.88"
        /*0030*/ 	.string	"Build cuda_13.0.r13.0/compiler.36424714_0"
        /*0030*/ 	.string	"-arch sm_100 -m 64 "



//--------------------- .note.nv.cuinfo           --------------------------
	.section	.note.nv.cuinfo,"",@"SHT_NOTE"
	.sectionflags	@"SHF_NOTE_NV_CUINFO"
        /*0018*/ 	.short	0x0002
        /*001a*/ 	.short	0x0064
        /*001c*/ 	.short	0x0082
	.zero		2


//--------------------- .nv.info                  --------------------------
	.section	.nv.info,"",@"SHT_CUDA_INFO"
	.align	4


	//----- nvinfo : EIATTR_REGCOUNT
	.align		4
        /*0000*/ 	.byte	0x04, 0x2f
        /*0002*/ 	.short	(.L_16 - .L_15)
	.align		4
.L_15:
        /*0004*/ 	.word	index@(_Z17compute_ion_matchPiS_iS_S_PfS0_S_S_iS0_S_lS_S_S0_S0_S_S_S_fPdiS1_dS_S_)
        /*0008*/ 	.word	0x00000033


	//----- nvinfo : EIATTR_FRAME_SIZE
	.align		4
.L_16:
        /*000c*/ 	.byte	0x04, 0x11
        /*000e*/ 	.short	(.L_18 - .L_17)
	.align		4
.L_17:
        /*0010*/ 	.word	index@($_Z17compute_ion_matchPiS_iS_S_PfS0_S_S_iS0_S_lS_S_S0_S0_S_S_S_fPdiS1_dS_S_$__internal_trig_reduction_slowpathd)
        /*0014*/ 	.word	0x00000050


	//----- nvinfo : EIATTR_FRAME_SIZE
	.align		4
.L_18:
        /*0018*/ 	.byte	0x04, 0x11
        /*001a*/ 	.short	(.L_20 - .L_19)
	.align		4
.L_19:
        /*001c*/ 	.word	index@($__internal_1_$__cuda_sm3x_div_rn_noftz_f32_slowpath)
        /*0020*/ 	.word	0x00000050


	//----- nvinfo : EIATTR_FRAME_SIZE
	.align		4
.L_20:
        /*0024*/ 	.byte	0x04, 0x11
        /*0026*/ 	.short	(.L_22 - .L_21)
	.align		4
.L_21:
        /*0028*/ 	.word	index@($__internal_0_$__cuda_sm20_div_rn_f64_full)
        /*002c*/ 	.word	0x00000050


	//----- nvinfo : EIATTR_FRAME_SIZE
	.align		4
.L_22:
        /*0030*/ 	.byte	0x04, 0x11
        /*0032*/ 	.short	(.L_24 - .L_23)
	.align		4
.L_23:
        /*0034*/ 	.word	index@(_Z17compute_ion_matchPiS_iS_S_PfS0_S_S_iS0_S_lS_S_S0_S0_S_S_S_fPdiS1_dS_S_)
        /*0038*/ 	.word	0x00000050


	//----- nvinfo : EIATTR_REGCOUNT
	.align		4
.L_24:
        /*003c*/ 	.byte	0x04, 0x2f
        /*003e*/ 	.short	(.L_26 - .L_25)
	.align		4
.L_25:
        /*0040*/ 	.word	index@(_Z23get_valid_candidate_numPfPsPiiS1_sS1_S_iS_fS1_)
        /*0044*/ 	.word	0x00000026


	//----- nvinfo : EIATTR_FRAME_SIZE
	.align		4
.L_26:
        /*0048*/ 	.byte	0x04, 0x11
        /*004a*/ 	.short	(.L_28 - .L_27)
	.align		4
.L_27:
        /*004c*/ 	.word	index@(_Z23get_valid_candidate_numPfPsPiiS1_sS1_S_iS_fS1_)
        /*0050*/ 	.word	0x00000018


	//----- nvinfo : EIATTR_REGCOUNT
	.align		4
.L_28:
        /*0054*/ 	.byte	0x04, 0x2f
        /*0056*/ 	.short	(.L_30 - .L_29)
	.align		4
.L_29:
        /*0058*/ 	.word	index@(_Z13get_candidatePfS_PiiS0_fS_S0_S0_S0_PdiS1_dS0_S0_)
        /*005c*/ 	.word	0x00000032


	//----- nvinfo : EIATTR_FRAME_SIZE
	.align		4
.L_30:
        /*0060*/ 	.byte	0x04, 0x11
        /*0062*/ 	.short	(.L_32 - .L_31)
	.align		4
.L_31:
        /*0064*/ 	.word	index@(_Z13get_candidatePfS_PiiS0_fS_S0_S0_S0_PdiS1_dS0_S0_)
        /*0068*/ 	.word	0x00000020


	//----- nvinfo : EIATTR_MIN_STACK_SIZE
	.align		4
.L_32:
        /*006c*/ 	.byte	0x04, 0x12
        /*006e*/ 	.short	(.L_34 - .L_33)
	.align		4
.L_33:
        /*0070*/ 	.word	index@(_Z13get_candidatePfS_PiiS0_fS_S0_S0_S0_PdiS1_dS0_S0_)
        /*0074*/ 	.word	0x00000020


	//----- nvinfo : EIATTR_MIN_STACK_SIZE
	.align		4
.L_34:
        /*0078*/ 	.byte	0x04, 0x12
        /*007a*/ 	.short	(.L_36 - .L_35)
	.align		4
.L_35:
        /*007c*/ 	.word	index@(_Z23get_valid_candidate_numPfPsPiiS1_sS1_S_iS_fS1_)
        /*0080*/ 	.word	0x00000018


	//----- nvinfo : EIATTR_MIN_STACK_SIZE
	.align		4
.L_36:
        /*0084*/ 	.byte	0x04, 0x12
        /*0086*/ 	.short	(.L_38 - .L_37)
	.align		4
.L_37:
        /*0088*/ 	.word	index@(_Z17compute_ion_matchPiS_iS_S_PfS0_S_S_iS0_S_lS_S_S0_S0_S_S_S_fPdiS1_dS_S_)
        /*008c*/ 	.word	0x00000050
.L_38:


//--------------------- .nv.compat                --------------------------
	.section	.nv.compat,"",@"SHT_CUDA_COMPAT_INFO"
	.align	4
        /*0000*/ 	.byte	0x02, 0x09, 0x00, 0x00, 0x02, 0x02, 0x01, 0x00, 0x02, 0x05, 0x05, 0x00, 0x03, 0x07, 0x01, 0x01
        /*0010*/ 	.byte	0x02, 0x03, 0x00, 0x00, 0x02, 0x06, 0x01, 0x00, 0x04, 0x0b, 0x08, 0x00, 0x01, 0x00, 0x00, 0x00
        /*0020*/ 	.byte	0x00, 0x00, 0x00, 0x00


//--------------------- .nv.info._Z13get_candidatePfS_PiiS0_fS_S0_S0_S0_PdiS1_dS0_S0_ --------------------------
	.section	.nv.info._Z13get_candidatePfS_PiiS0_fS_S0_S0_S0_PdiS1_dS0_S0_,"",@"SHT_CUDA_INFO"
	.sectionflags	@""
	.align	4


	//----- nvinfo : EIATTR_CUDA_API_VERSION
	.align		4
        /*0000*/ 	.byte	0x04, 0x37
        /*0002*/ 	.short	(.L_40 - .L_39)
.L_39:
        /*0004*/ 	.word	0x00000082


	//----- nvinfo : EIATTR_KPARAM_INFO
	.align		4
.L_40:
        /*0008*/ 	.byte	0x04, 0x17
        /*000a*/ 	.short	(.L_42 - .L_41)
.L_41:
        /*000c*/ 	.word	0x00000000
        /*0010*/ 	.short	0x000f
        /*0012*/ 	.short	0x0078
        /*0014*/ 	.byte	0x00, 0xf5, 0x21, 0x00


	//----- nvinfo : EIATTR_KPARAM_INFO
	.align		4
.L_42:
        /*0018*/ 	.byte	0x04, 0x17
        /*001a*/ 	.short	(.L_44 - .L_43)
.L_43:
        /*001c*/ 	.word	0x00000000
        /*0020*/ 	.short	0x000e
        /*0022*/ 	.short	0x0070
        /*0024*/ 	.byte	0x00, 0xf5, 0x21, 0x00


	//----- nvinfo : EIATTR_KPARAM_INFO
	.align		4
.L_44:
        /*0028*/ 	.byte	0x04, 0x17
        /*002a*/ 	.short	(.L_46 - .L_45)
.L_45:
        /*002c*/ 	.word	0x00000000
        /*0030*/ 	.short	0x000d
        /*0032*/ 	.short	0x0068
        /*0034*/ 	.byte	0x00, 0xf0, 0x21, 0x00


	//----- nvinfo : EIATTR_KPARAM_INFO
	.align		4
.L_46:
        /*0038*/ 	.byte	0x04, 0x17
        /*003a*/ 	.short	(.L_48 - .L_47)
.L_47:
        /*003c*/ 	.word	0x00000000
        /*0040*/ 	.short	0x000c
        /*0042*/ 	.short	0x0060
        /*0044*/ 	.byte	0x00, 0xf5, 0x21, 0x00


	//----- nvinfo : EIATTR_KPARAM_INFO
	.align		4
.L_48:
        /*0048*/ 	.byte	0x04, 0x17
        /*004a*/ 	.short	(.L_50 - .L_49)
.L_49:
        /*004c*/ 	.word	0x00000000
        /*0050*/ 	.short	0x000b
        /*0052*/ 	.short	0x0058
        /*0054*/ 	.byte	0x00, 0xf0, 0x11, 0x00


	//----- nvinfo : EIATTR_KPARAM_INFO
	.align		4
.L_50:
        /*0058*/ 	.byte	0x04, 0x17
        /*005a*/ 	.short	(.L_52 - .L_51)
.L_51:
        /*005c*/ 	.word	0x00000000
        /*0060*/ 	.short	0x000a
        /*0062*/ 	.short	0x0050
        /*0064*/ 	.byte	0x00, 0xf5, 0x21, 0x00


	//----- nvinfo : EIATTR_KPARAM_INFO
	.align		4
.L_52:
        /*0068*/ 	.byte	0x04, 0x17
        /*006a*/ 	.short	(.L_54 - .L_53)
.L_53:
        /*006c*/ 	.word	0x00000000
        /*0070*/ 	.short	0x0009
        /*0072*/ 	.short	0x0048
        /*0074*/ 	.byte	0x00, 0xf5, 0x21, 0x00


	//----- nvinfo : EIATTR_KPARAM_INFO
	.align		4
.L_54:
        /*0078*/ 	.byte	0x04, 0x17
        /*007a*/ 	.short	(.L_56 - .L_55)
.L_55:
        /*007c*/ 	.word	0x00000000
        /*0080*/ 	.short	0x0008
        /*0082*/ 	.short	0x0040
        /*0084*/ 	.byte	0x00, 0xf5, 0x21, 0x00


	//----- nvinfo : EIATTR_KPARAM_INFO
	.align		4
.L_56:
        /*0088*/ 	.byte	0x04, 0x17
        /*008a*/ 	.short	(.L_58 - .L_57)
.L_57:
        /*008c*/ 	.word	0x00000000
        /*0090*/ 	.short	0x0007
        /*0092*/ 	.short	0x0038
        /*0094*/ 	.byte	0x00, 0xf5, 0x21, 0x00


	//----- nvinfo : EIATTR_KPARAM_INFO
	.align		4
.L_58:
        /*0098*/ 	.byte	0x04, 0x17
        /*009a*/ 	.short	(.L_60 - .L_59)
.L_59:
        /*009c*/ 	.word	0x00000000
        /*00a0*/ 	.short	0x0006
        /*00a2*/ 	.short	0x0030
        /*00a4*/ 	.byte	0x00, 0xf5, 0x21, 0x00


	//----- nvinfo : EIATTR_KPARAM_INFO
	.align		4
.L_60:
        /*00a8*/ 	.byte	0x04, 0x17
        /*00aa*/ 	.short	(.L_62 - .L_61)
.L_61:
        /*00ac*/ 	.word	0x00000000
        /*00b0*/ 	.short	0x0005
        /*00b2*/ 	.short	0x0028
        /*00b4*/ 	.byte	0x00, 0xf0, 0x11, 0x00


	//----- nvinfo : EIATTR_KPARAM_INFO
	.align		4
.L_62:
        /*00b8*/ 	.byte	0x04, 0x17
        /*00ba*/ 	.short	(.L_64 - .L_63)
.L_63:
        /*00bc*/ 	.word	0x00000000
        /*00c0*/ 	.short	0x0004
        /*00c2*/ 	.short	0x0020
        /*00c4*/ 	.byte	0x00, 0xf5, 0x21, 0x00


	//----- nvinfo : EIATTR_KPARAM_INFO
	.align		4
.L_64:
        /*00c8*/ 	.byte	0x04, 0x17
        /*00ca*/ 	.short	(.L_66 - .L_65)
.L_65:
        /*00cc*/ 	.word	0x00000000
        /*00d0*/ 	.short	0x0003
        /*00d2*/ 	.short	0x0018
        /*00d4*/ 	.byte	0x00, 0xf0, 0x11, 0x00


	//----- nvinfo : EIATTR_KPARAM_INFO
	.align		4
.L_66:
        /*00d8*/ 	.byte	0x04, 0x17
        /*00da*/ 	.short	(.L_68 - .L_67)
.L_67:
        /*00dc*/ 	.word	0x00000000
        /*00e0*/ 	.short	0x0002
        /*00e2*/ 	.short	0x0010
        /*00e4*/ 	.byte	0x00, 0xf5, 0x21, 0x00


	//----- nvinfo : EIATTR_KPARAM_INFO
	.align		4
.L_68:
        /*00e8*/ 	.byte	0x04, 0x17
        /*00ea*/ 	.short	(.L_70 - .L_69)
.L_69:
        /*00ec*/ 	.word	0x00000000
        /*00f0*/ 	.short	0x0001
        /*00f2*/ 	.short	0x0008
        /*00f4*/ 	.byte	0x00, 0xf5, 0x21, 0x00


	//----- nvinfo : EIATTR_KPARAM_INFO
	.align		4
.L_70:
        /*00f8*/ 	.byte	0x04, 0x17
        /*00fa*/ 	.short	(.L_72 - .L_71)
.L_71:
        /*00fc*/ 	.word	0x00000000
        /*0100*/ 	.short	0x0000
        /*0102*/ 	.short	0x0000
        /*0104*/ 	.byte	0x00, 0xf5, 0x21, 0x00


	//----- nvinfo : EIATTR_SPARSE_MMA_MASK
	.align		4
.L_72:
        /*0108*/ 	.byte	0x03, 0x50
        /*010a*/ 	.short	0x0000


	//----- nvinfo : EIATTR_MAXREG_COUNT
	.align		4
        /*010c*/ 	.byte	0x03, 0x1b
        /*010e*/ 	.short	0x00ff


	//----- nvinfo : EIATTR_EXTERNS
	.align		4
        /*0110*/ 	.byte	0x04, 0x0f
        /*0112*/ 	.short	(.L_74 - .L_73)


	//   ....[0]....
	.align		4
.L_73:
        /*0114*/ 	.word	index@(vprintf)


	//----- nvinfo : EIATTR_MERCURY_ISA_VERSION
	.align		4
.L_74:
        /*0118*/ 	.byte	0x03, 0x5f
        /*011a*/ 	.short	0x0101


	//----- nvinfo : EIATTR_VRC_CTA_INIT_COUNT
	.align		4
        /*011c*/ 	.byte	0x02, 0x4a
	.zero		1
	.zero		1


	//----- nvinfo : EIATTR_SYSCALL_OFFSETS
	.align		4
        /*0120*/ 	.byte	0x04, 0x46
        /*0122*/ 	.short	(.L_76 - .L_75)


	//   ....[0]....
.L_75:
        /*0124*/ 	.word	0x000005f0


	//   ....[1]....
        /*0128*/ 	.word	0x000007d0


	//   ....[2]....
        /*012c*/ 	.word	0x00000860


	//   ....[3]....
        /*0130*/ 	.word	0x00000a50


	//   ....[4]....
        /*0134*/ 	.word	0x00000b00


	//   ....[5]....
        /*0138*/ 	.word	0x00000e00


	//   ....[6]....
        /*013c*/ 	.word	0x00000fb0


	//----- nvinfo : EIATTR_EXIT_INSTR_OFFSETS
	.align		4
.L_76:
        /*0140*/ 	.byte	0x04, 0x1c
        /*0142*/ 	.short	(.L_78 - .L_77)


	//   ....[0]....
.L_77:
        /*0144*/ 	.word	0x000000d0


	//   ....[1]....
        /*0148*/ 	.word	0x00000140


	//   ....[2]....
        /*014c*/ 	.word	0x000002f0


	//   ....[3]....
        /*0150*/ 	.word	0x00001000


	//----- nvinfo : EIATTR_CRS_STACK_SIZE
	.align		4
.L_78:
        /*0154*/ 	.byte	0x04, 0x1e
        /*0156*/ 	.short	(.L_80 - .L_79)
.L_79:
        /*0158*/ 	.word	0x00000000


	//----- nvinfo : EIATTR_CBANK_PARAM_SIZE
	.align		4
.L_80:
        /*015c*/ 	.byte	0x03, 0x19
        /*015e*/ 	.short	0x0080


	//----- nvinfo : EIATTR_PARAM_CBANK
	.align		4
        /*0160*/ 	.byte	0x04, 0x0a
        /*0162*/ 	.short	(.L_82 - .L_81)
	.align		4
.L_81:
        /*0164*/ 	.word	index@(.nv.constant0._Z13get_candidatePfS_PiiS0_fS_S0_S0_S0_PdiS1_dS0_S0_)
        /*0168*/ 	.short	0x0380
        /*016a*/ 	.short	0x0080


	//----- nvinfo : EIATTR_SW_WAR
	.align		4
.L_82:
        /*016c*/ 	.byte	0x04, 0x36
        /*016e*/ 	.short	(.L_84 - .L_83)
.L_83:
        /*0170*/ 	.word	0x00000008
.L_84:


//--------------------- .nv.info._Z23get_valid_candidate_numPfPsPiiS1_sS1_S_iS_fS1_ --------------------------
	.section	.nv.info._Z23get_valid_candidate_numPfPsPiiS1_sS1_S_iS_fS1_,"",@"SHT_CUDA_INFO"
	.sectionflags	@""
	.align	4


	//----- nvinfo : EIATTR_CUDA_API_VERSION
	.align		4
        /*0000*/ 	.byte	0x04, 0x37
        /*0002*/ 	.short	(.L_86 - .L_85)
.L_85:
        /*0004*/ 	.word	0x00000082


	//----- nvinfo : EIATTR_KPARAM_INFO
	.align		4
.L_86:
        /*0008*/ 	.byte	0x04, 0x17
        /*000a*/ 	.short	(.L_88 - .L_87)
.L_87:
        /*000c*/ 	.word	0x00000000
        /*0010*/ 	.short	0x000b
        /*0012*/ 	.short	0x0058
        /*0014*/ 	.byte	0x00, 0xf5, 0x21, 0x00


	//----- nvinfo : EIATTR_KPARAM_INFO
	.align		4
.L_88:
        /*0018*/ 	.byte	0x04, 0x17
        /*001a*/ 	.short	(.L_90 - .L_89)
.L_89:
        /*001c*/ 	.word	0x00000000
        /*0020*/ 	.short	0x000a
        /*0022*/ 	.short	0x0050
        /*0024*/ 	.byte	0x00, 0xf0, 0x11, 0x00


	//----- nvinfo : EIATTR_KPARAM_INFO
	.align		4
.L_90:
        /*0028*/ 	.byte	0x04, 0x17
        /*002a*/ 	.short	(.L_92 - .L_91)
.L_91:
        /*002c*/ 	.word	0x00000000
        /*0030*/ 	.short	0x0009
        /*0032*/ 	.short	0x0048
        /*0034*/ 	.byte	0x00, 0xf5, 0x21, 0x00


	//----- nvinfo : EIATTR_KPARAM_INFO
	.align		4
.L_92:
        /*0038*/ 	.byte	0x04, 0x17
        /*003a*/ 	.short	(.L_94 - .L_93)
.L_93:
        /*003c*/ 	.word	0x00000000
        /*0040*/ 	.short	0x0008
        /*0042*/ 	.short	0x0040
        /*0044*/ 	.byte	0x00, 0xf0, 0x11, 0x00


	//----- nvinfo : EIATTR_KPARAM_INFO
	.align		4
.L_94:
        /*0048*/ 	.byte	0x04, 0x17
        /*004a*/ 	.short	(.L_96 - .L_95)
.L_95:
        /*004c*/ 	.word	0x00000000
        /*0050*/ 	.short	0x0007
        /*0052*/ 	.short	0x0038
        /*0054*/ 	.byte	0x00, 0xf5, 0x21, 0x00


	//----- nvinfo : EIATTR_KPARAM_INFO
	.align		4
.L_96:
        /*0058*/ 	.byte	0x04, 0x17
        /*005a*/ 	.short	(.L_98 - .L_97)
.L_97:
        /*005c*/ 	.word	0x00000000
        /*0060*/ 	.short	0x0006
        /*0062*/ 	.short	0x0030
        /*0064*/ 	.byte	0x00, 0xf5, 0x21, 0x00


	//----- nvinfo : EIATTR_KPARAM_INFO
	.align		4
.L_98:
        /*0068*/ 	.byte	0x04, 0x17
        /*006a*/ 	.short	(.L_100 - .L_99)
.L_99:
        /*006c*/ 	.word	0x00000000
        /*0070*/ 	.short	0x0005
        /*0072*/ 	.short	0x0028
        /*0074*/ 	.byte	0x00, 0xf0, 0x09, 0x00


	//----- nvinfo : EIATTR_KPARAM_INFO
	.align		4
.L_100:
        /*0078*/ 	.byte	0x04, 0x17
        /*007a*/ 	.short	(.L_102 - .L_101)
.L_101:
        /*007c*/ 	.word	0x00000000
        /*0080*/ 	.short	0x0004
        /*0082*/ 	.short	0x0020
        /*0084*/ 	.byte	0x00, 0xf5, 0x21, 0x00


	//----- nvinfo : EIATTR_KPARAM_INFO
	.align		4
.L_102:
        /*0088*/ 	.byte	0x04, 0x17
        /*008a*/ 	.short	(.L_104 - .L_103)
.L_103:
        /*008c*/ 	.word	0x00000000
        /*0090*/ 	.short	0x0003
        /*0092*/ 	.short	0x0018
        /*0094*/ 	.byte	0x00, 0xf0, 0x11, 0x00


	//----- nvinfo : EIATTR_KPARAM_INFO
	.align		4
.L_104:
        /*0098*/ 	.byte	0x04, 0x17
        /*009a*/ 	.short	(.L_106 - .L_105)
.L_105:
        /*009c*/ 	.word	0x00000000
        /*00a0*/ 	.short	0x0002
        /*00a2*/ 	.short	0x0010
        /*00a4*/ 	.byte	0x00, 0xf5, 0x21, 0x00


	//----- nvinfo : EIATTR_KPARAM_INFO
	.align		4
.L_106:
        /*00a8*/ 	.byte	0x04, 0x17
        /*00aa*/ 	.short	(.L_108 - .L_107)
.L_107:
        /*00ac*/ 	.word	0x00000000
        /*00b0*/ 	.short	0x0001
        /*00b2*/ 	.short	0x0008
        /*00b4*/ 	.byte	0x00, 0xf5, 0x21, 0x00


	//----- nvinfo : EIATTR_KPARAM_INFO
	.align		4
.L_108:
        /*00b8*/ 	.byte	0x04, 0x17
        /*00ba*/ 	.short	(.L_110 - .L_109)
.L_109:
        /*00bc*/ 	.word	0x00000000
        /*00c0*/ 	.short	0x0000
        /*00c2*/ 	.short	0x0000
        /*00c4*/ 	.byte	0x00, 0xf5, 0x21, 0x00


	//----- nvinfo : EIATTR_SPARSE_MMA_MASK
	.align		4
.L_110:
        /*00c8*/ 	.byte	0x03, 0x50
        /*00ca*/ 	.short	0x0000


	//----- nvinfo : EIATTR_MAXREG_COUNT
	.align		4
        /*00cc*/ 	.byte	0x03, 0x1b
        /*00ce*/ 	.short	0x00ff


	//----- nvinfo : EIATTR_EXTERNS
	.align		4
        /*00d0*/ 	.byte	0x04, 0x0f
        /*00d2*/ 	.short	(.L_112 - .L_111)


	//   ....[0]....
	.align		4
.L_111:
        /*00d4*/ 	.word	index@(vprintf)


	//----- nvinfo : EIATTR_MERCURY_ISA_VERSION
	.align		4
.L_112:
        /*00d8*/ 	.byte	0x03, 0x5f
        /*00da*/ 	.short	0x0101


	//----- nvinfo : EIATTR_VRC_CTA_INIT_COUNT
	.align		4
        /*00dc*/ 	.byte	0x02, 0x4a
	.zero		1
	.zero		1


	//----- nvinfo : EIATTR_SYSCALL_OFFSETS
	.align		4
        /*00e0*/ 	.byte	0x04, 0x46
        /*00e2*/ 	.short	(.L_114 - .L_113)


	//   ....[0]....
.L_113:
        /*00e4*/ 	.word	0x00000550


	//   ....[1]....
        /*00e8*/ 	.word	0x00000710


	//   ....[2]....
        /*00ec*/ 	.word	0x00000870


	//----- nvinfo : EIATTR_EXIT_INSTR_OFFSETS
	.align		4
.L_114:
        /*00f0*/ 	.byte	0x04, 0x1c
        /*00f2*/ 	.short	(.L_116 - .L_115)


	//   ....[0]....
.L_115:
        /*00f4*/ 	.word	0x000000d0


	//   ....[1]....
        /*00f8*/ 	.word	0x00000140


	//   ....[2]....
        /*00fc*/ 	.word	0x00000a40


	//----- nvinfo : EIATTR_CRS_STACK_SIZE
	.align		4
.L_116:
        /*0100*/ 	.byte	0x04, 0x1e
        /*0102*/ 	.short	(.L_118 - .L_117)
.L_117:
        /*0104*/ 	.word	0x00000000


	//----- nvinfo : EIATTR_CBANK_PARAM_SIZE
	.align		4
.L_118:
        /*0108*/ 	.byte	0x03, 0x19
        /*010a*/ 	.short	0x0060


	//----- nvinfo : EIATTR_PARAM_CBANK
	.align		4
        /*010c*/ 	.byte	0x04, 0x0a
        /*010e*/ 	.short	(.L_120 - .L_119)
	.align		4
.L_119:
        /*0110*/ 	.word	index@(.nv.constant0._Z23get_valid_candidate_numPfPsPiiS1_sS1_S_iS_fS1_)
        /*0114*/ 	.short	0x0380
        /*0116*/ 	.short	0x0060


	//----- nvinfo : EIATTR_SW_WAR
	.align		4
.L_120:
        /*0118*/ 	.byte	0x04, 0x36
        /*011a*/ 	.short	(.L_122 - .L_121)
.L_121:
        /*011c*/ 	.word	0x00000008
.L_122:


//--------------------- .nv.info._Z17compute_ion_matchPiS_iS_S_PfS0_S_S_iS0_S_lS_S_S0_S0_S_S_S_fPdiS1_dS_S_ --------------------------
	.section	.nv.info._Z17compute_ion_matchPiS_iS_S_PfS0_S_S_iS0_S_lS_S_S0_S0_S_S_S_fPdiS1_dS_S_,"",@"SHT_CUDA_INFO"
	.sectionflags	@""
	.align	4


	//----- nvinfo : EIATTR_CUDA_API_VERSION
	.align		4
        /*0000*/ 	.byte	0x04, 0x37
        /*0002*/ 	.short	(.L_124 - .L_123)
.L_123:
        /*0004*/ 	.word	0x00000082


	//----- nvinfo : EIATTR_KPARAM_INFO
	.align		4
.L_124:
        /*0008*/ 	.byte	0x04, 0x17
        /*000a*/ 	.short	(.L_126 - .L_125)
.L_125:
        /*000c*/ 	.word	0x00000000
        /*0010*/ 	.short	0x001a
        /*0012*/ 	.short	0x00d0
        /*0014*/ 	.byte	0x00, 0xf5, 0x21, 0x00


	//----- nvinfo : EIATTR_KPARAM_INFO
	.align		4
.L_126:
        /*0018*/ 	.byte	0x04, 0x17
        /*001a*/ 	.short	(.L_128 - .L_127)
.L_127:
        /*001c*/ 	.word	0x00000000
        /*0020*/ 	.short	0x0019
        /*0022*/ 	.short	0x00c8
        /*0024*/ 	.byte	0x00, 0xf5, 0x21, 0x00


	//----- nvinfo : EIATTR_KPARAM_INFO
	.align		4
.L_128:
        /*0028*/ 	.byte	0x04, 0x17
        /*002a*/ 	.short	(.L_130 - .L_129)
.L_129:
        /*002c*/ 	.word	0x00000000
        /*0030*/ 	.short	0x0018
        /*0032*/ 	.short	0x00c0
        /*0034*/ 	.byte	0x00, 0xf0, 0x21, 0x00


	//----- nvinfo : EIATTR_KPARAM_INFO
	.align		4
.L_130:
        /*0038*/ 	.byte	0x04, 0x17
        /*003a*/ 	.short	(.L_132 - .L_131)
.L_131:
        /*003c*/ 	.word	0x00000000
        /*0040*/ 	.short	0x0017
        /*0042*/ 	.short	0x00b8
        /*0044*/ 	.byte	0x00, 0xf5, 0x21, 0x00


	//----- nvinfo : EIATTR_KPARAM_INFO
	.align		4
.L_132:
        /*0048*/ 	.byte	0x04, 0x17
        /*004a*/ 	.short	(.L_134 - .L_133)
.L_133:
        /*004c*/ 	.word	0x00000000
        /*0050*/ 	.short	0x0016
        /*0052*/ 	.short	0x00b0
        /*0054*/ 	.byte	0x00, 0xf0, 0x11, 0x00


	//----- nvinfo : EIATTR_KPARAM_INFO
	.align		4
.L_134:
        /*0058*/ 	.byte	0x04, 0x17
        /*005a*/ 	.short	(.L_136 - .L_135)
.L_135:
        /*005c*/ 	.word	0x00000000
        /*0060*/ 	.short	0x0015
        /*0062*/ 	.short	0x00a8
        /*0064*/ 	.byte	0x00, 0xf5, 0x21, 0x00


	//----- nvinfo : EIATTR_KPARAM_INFO
	.align		4
.L_136:
        /*0068*/ 	.byte	0x04, 0x17
        /*006a*/ 	.short	(.L_138 - .L_137)
.L_137:
        /*006c*/ 	.word	0x00000000
        /*0070*/ 	.short	0x0014
        /*0072*/ 	.short	0x00a0
        /*0074*/ 	.byte	0x00, 0xf0, 0x11, 0x00


	//----- nvinfo : EIATTR_KPARAM_INFO
	.align		4
.L_138:
        /*0078*/ 	.byte	0x04, 0x17
        /*007a*/ 	.short	(.L_140 - .L_139)
.L_139:
        /*007c*/ 	.word	0x00000000
        /*0080*/ 	.short	0x0013
        /*0082*/ 	.short	0x0098
        /*0084*/ 	.byte	0x00, 0xf5, 0x21, 0x00


	//----- nvinfo : EIATTR_KPARAM_INFO
	.align		4
.L_140:
        /*0088*/ 	.byte	0x04, 0x17
        /*008a*/ 	.short	(.L_142 - .L_141)
.L_141:
        /*008c*/ 	.word	0x00000000
        /*0090*/ 	.short	0x0012
        /*0092*/ 	.short	0x0090
        /*0094*/ 	.byte	0x00, 0xf5, 0x21, 0x00


	//----- nvinfo : EIATTR_KPARAM_INFO
	.align		4
.L_142:
        /*0098*/ 	.byte	0x04, 0x17
        /*009a*/ 	.short	(.L_144 - .L_143)
.L_143:
        /*009c*/ 	.word	0x00000000
        /*00a0*/ 	.short	0x0011
        /*00a2*/ 	.short	0x0088
        /*00a4*/ 	.byte	0x00, 0xf5, 0x21, 0x00


	//----- nvinfo : EIATTR_KPARAM_INFO
	.align		4
.L_144:
        /*00a8*/ 	.byte	0x04, 0x17
        /*00aa*/ 	.short	(.L_146 - .L_145)
.L_145:
        /*00ac*/ 	.word	0x00000000
        /*00b0*/ 	.short	0x0010
        /*00b2*/ 	.short	0x0080
        /*00b4*/ 	.byte	0x00, 0xf5, 0x21, 0x00


	//----- nvinfo : EIATTR_KPARAM_INFO
	.align		4
.L_146:
        /*00b8*/ 	.byte	0x04, 0x17
        /*00ba*/ 	.short	(.L_148 - .L_147)
.L_147:
        /*00bc*/ 	.word	0x00000000
        /*00c0*/ 	.short	0x000f
        /*00c2*/ 	.short	0x0078
        /*00c4*/ 	.byte	0x00, 0xf5, 0x21, 0x00


	//----- nvinfo : EIATTR_KPARAM_INFO
	.align		4
.L_148:
        /*00c8*/ 	.byte	0x04, 0x17
        /*00ca*/ 	.short	(.L_150 - .L_149)
.L_149:
        /*00cc*/ 	.word	0x00000000
        /*00d0*/ 	.short	0x000e
        /*00d2*/ 	.short	0x0070
        /*00d4*/ 	.byte	0x00, 0xf5, 0x21, 0x00


	//----- nvinfo : EIATTR_KPARAM_INFO
	.align		4
.L_150:
        /*00d8*/ 	.byte	0x04, 0x17
        /*00da*/ 	.short	(.L_152 - .L_151)
.L_151:
        /*00dc*/ 	.word	0x00000000
        /*00e0*/ 	.short	0x000d
        /*00e2*/ 	.short	0x0068
        /*00e4*/ 	.byte	0x00, 0xf5, 0x21, 0x00


	//----- nvinfo : EIATTR_KPARAM_INFO
	.align		4
.L_152:
        /*00e8*/ 	.byte	0x04, 0x17
        /*00ea*/ 	.short	(.L_154 - .L_153)
.L_153:
        /*00ec*/ 	.word	0x00000000
        /*00f0*/ 	.short	0x000c
        /*00f2*/ 	.short	0x0060
        /*00f4*/ 	.byte	0x00, 0xf0, 0x21, 0x00


	//----- nvinfo : EIATTR_KPARAM_INFO
	.align		4
.L_154:
        /*00f8*/ 	.byte	0x04, 0x17
        /*00fa*/ 	.short	(.L_156 - .L_155)
.L_155:
        /*00fc*/ 	.word	0x00000000
        /*0100*/ 	.short	0x000b
        /*0102*/ 	.short	0x0058
        /*0104*/ 	.byte	0x00, 0xf5, 0x21, 0x00


	//----- nvinfo : EIATTR_KPARAM_INFO
	.align		4
.L_156:
        /*0108*/ 	.byte	0x04, 0x17
        /*010a*/ 	.short	(.L_158 - .L_157)
.L_157:
        /*010c*/ 	.word	0x00000000
        /*0110*/ 	.short	0x000a
        /*0112*/ 	.short	0x0050
        /*0114*/ 	.byte	0x00, 0xf5, 0x21, 0x00


	//----- nvinfo : EIATTR_KPARAM_INFO
	.align		4
.L_158:
        /*0118*/ 	.byte	0x04, 0x17
        /*011a*/ 	.short	(.L_160 - .L_159)
.L_159:
        /*011c*/ 	.word	0x00000000
        /*0120*/ 	.short	0x0009
        /*0122*/ 	.short	0x0048
        /*0124*/ 	.byte	0x00, 0xf0, 0x11, 0x00


	//----- nvinfo : EIATTR_KPARAM_INFO
	.align		4
.L_160:
        /*0128*/ 	.byte	0x04, 0x17
        /*012a*/ 	.short	(.L_162 - .L_161)
.L_161:
        /*012c*/ 	.word	0x00000000
        /*0130*/ 	.short	0x0008
        /*0132*/ 	.short	0x0040
        /*0134*/ 	.byte	0x00, 0xf5, 0x21, 0x00


	//----- nvinfo : EIATTR_KPARAM_INFO
	.align		4
.L_162:
        /*0138*/ 	.byte	0x04, 0x17
        /*013a*/ 	.short	(.L_164 - .L_163)
.L_163:
        /*013c*/ 	.word	0x00000000
        /*0140*/ 	.short	0x0007
        /*0142*/ 	.short	0x0038
        /*0144*/ 	.byte	0x00, 0xf5, 0x21, 0x00


	//----- nvinfo : EIATTR_KPARAM_INFO
	.align		4
.L_164:
        /*0148*/ 	.byte	0x04, 0x17
        /*014a*/ 	.short	(.L_166 - .L_165)
.L_165:
        /*014c*/ 	.word	0x00000000
        /*0150*/ 	.short	0x0006
        /*0152*/ 	.short	0x0030
        /*0154*/ 	.byte	0x00, 0xf5, 0x21, 0x00


	//----- nvinfo : EIATTR_KPARAM_INFO
	.align		4
.L_166:
        /*0158*/ 	.byte	0x04, 0x17
        /*015a*/ 	.short	(.L_168 - .L_167)
.L_167:
        /*015c*/ 	.word	0x00000000
        /*0160*/ 	.short	0x0005
        /*0162*/ 	.short	0x0028
        /*0164*/ 	.byte	0x00, 0xf5, 0x21, 0x00


	//----- nvinfo : EIATTR_KPARAM_INFO
	.align		4
.L_168:
        /*0168*/ 	.byte	0x04, 0x17
        /*016a*/ 	.short	(.L_170 - .L_169)
.L_169:
        /*016c*/ 	.word	0x00000000
        /*0170*/ 	.short	0x0004
        /*0172*/ 	.short	0x0020
        /*0174*/ 	.byte	0x00, 0xf5, 0x21, 0x00


	//----- nvinfo : EIATTR_KPARAM_INFO
	.align		4
.L_170:
        /*0178*/ 	.byte	0x04, 0x17
        /*017a*/ 	.short	(.L_172 - .L_171)
.L_171:
        /*017c*/ 	.word	0x00000000
        /*0180*/ 	.short	0x0003
        /*0182*/ 	.short	0x0018
        /*0184*/ 	.byte	0x00, 0xf5, 0x21, 0x00


	//----- nvinfo : EIATTR_KPARAM_INFO
	.align		4
.L_172:
        /*0188*/ 	.byte	0x04, 0x17
        /*018a*/ 	.short	(.L_174 - .L_173)
.L_173:
        /*018c*/ 	.word	0x00000000
        /*0190*/ 	.short	0x0002
        /*0192*/ 	.short	0x0010
        /*0194*/ 	.byte	0x00, 0xf0, 0x11, 0x00


	//----- nvinfo : EIATTR_KPARAM_INFO
	.align		4
.L_174:
        /*0198*/ 	.byte	0x04, 0x17
        /*019a*/ 	.short	(.L_176 - .L_175)
.L_175:
        /*019c*/ 	.word	0x00000000
        /*01a0*/ 	.short	0x0001
        /*01a2*/ 	.short	0x0008
        /*01a4*/ 	.byte	0x00, 0xf5, 0x21, 0x00


	//----- nvinfo : EIATTR_KPARAM_INFO
	.align		4
.L_176:
        /*01a8*/ 	.byte	0x04, 0x17
        /*01aa*/ 	.short	(.L_178 - .L_177)
.L_177:
        /*01ac*/ 	.word	0x00000000
        /*01b0*/ 	.short	0x0000
        /*01b2*/ 	.short	0x0000
        /*01b4*/ 	.byte	0x00, 0xf5, 0x21, 0x00


	//----- nvinfo : EIATTR_SPARSE_MMA_MASK
	.align		4
.L_178:
        /*01b8*/ 	.byte	0x03, 0x50
        /*01ba*/ 	.short	0x0000


	//----- nvinfo : EIATTR_MAXREG_COUNT
	.align		4
        /*01bc*/ 	.byte	0x03, 0x1b
        /*01be*/ 	.short	0x00ff


	//----- nvinfo : EIATTR_EXTERNS
	.align		4
        /*01c0*/ 	.byte	0x04, 0x0f
        /*01c2*/ 	.short	(.L_180 - .L_179)


	//   ....[0]....
	.align		4
.L_179:
        /*01c4*/ 	.word	index@(vprintf)


	//----- nvinfo : EIATTR_MERCURY_ISA_VERSION
	.align		4
.L_180:
        /*01c8*/ 	.byte	0x03, 0x5f
        /*01ca*/ 	.short	0x0101


	//----- nvinfo : EIATTR_VRC_CTA_INIT_COUNT
	.align		4
        /*01cc*/ 	.byte	0x02, 0x4a
	.zero		1
	.zero		1


	//----- nvinfo : EIATTR_SYSCALL_OFFSETS
	.align		4
        /*01d0*/ 	.byte	0x04, 0x46
        /*01d2*/ 	.short	(.L_182 - .L_181)


	//   ....[0]....
.L_181:
        /*01d4*/ 	.word	0x00005150


	//   ....[1]....
        /*01d8*/ 	.word	0x00005360


	//   ....[2]....
        /*01dc*/ 	.word	0x00005610


	//----- nvinfo : EIATTR_EXIT_INSTR_OFFSETS
	.align		4
.L_182:
        /*01e0*/ 	.byte	0x04, 0x1c
        /*01e2*/ 	.short	(.L_184 - .L_183)


	//   ....[0]....
.L_183:
        /*01e4*/ 	.word	0x000000d0


	//   ....[1]....
        /*01e8*/ 	.word	0x000056a0


	//----- nvinfo : EIATTR_CRS_STACK_SIZE
	.align		4
.L_184:
        /*01ec*/ 	.byte	0x04, 0x1e
        /*01ee*/ 	.short	(.L_186 - .L_185)
.L_185:
        /*01f0*/ 	.word	0x00000000


	//----- nvinfo : EIATTR_CBANK_PARAM_SIZE
	.align		4
.L_186:
        /*01f4*/ 	.byte	0x03, 0x19
        /*01f6*/ 	.short	0x00d8


	//----- nvinfo : EIATTR_PARAM_CBANK
	.align		4
        /*01f8*/ 	.byte	0x04, 0x0a
        /*01fa*/ 	.short	(.L_188 - .L_187)
	.align		4
.L_187:
        /*01fc*/ 	.word	index@(.nv.constant0._Z17compute_ion_matchPiS_iS_S_PfS0_S_S_iS0_S_lS_S_S0_S0_S_S_S_fPdiS1_dS_S_)
        /*0200*/ 	.short	0x0380
        /*0202*/ 	.short	0x00d8


	//----- nvinfo : EIATTR_SW_WAR
	.align		4
.L_188:
        /*0204*/ 	.byte	0x04, 0x36
        /*0206*/ 	.short	(.L_190 - .L_189)
.L_189:
        /*0208*/ 	.word	0x00000008
.L_190:


//--------------------- .nv.callgraph             --------------------------
	.section	.nv.callgraph,"",@"SHT_CUDA_CALLGRAPH"
	.align	4
	.sectionentsize	8
	.align		4
        /*0000*/ 	.word	0x00000000
	.align		4
        /*0004*/ 	.word	0xffffffff
	.align		4
        /*0008*/ 	.word	index@(_Z13get_candidatePfS_PiiS0_fS_S0_S0_S0_PdiS1_dS0_S0_)
	.align		4
        /*000c*/ 	.word	index@(vprintf)
	.align		4
        /*0010*/ 	.word	index@(_Z23get_valid_candidate_numPfPsPiiS1_sS1_S_iS_fS1_)
	.align		4
        /*0014*/ 	.word	index@(vprintf)
	.align		4
        /*0018*/ 	.word	index@(_Z17compute_ion_matchPiS_iS_S_PfS0_S_S_iS0_S_lS_S_S0_S0_S_S_S_fPdiS1_dS_S_)
	.align		4
        /*001c*/ 	.word	index@(vprintf)
	.align		4
        /*0020*/ 	.word	0x00000000
	.align		4
        /*0024*/ 	.word	0xfffffffe
	.align		4
        /*0028*/ 	.word	0x00000000
	.align		4
        /*002c*/ 	.word	0xfffffffd
	.align		4
        /*0030*/ 	.word	0x00000000
	.align		4
        /*0034*/ 	.word	0xfffffffc


//--------------------- .nv.constant4             --------------------------
	.section	.nv.constant4,"a",@progbits
	.align	8
	.align		8
.nv.constant4:
        /*0000*/ 	.dword	vprintf
	.align		8
        /*0008*/ 	.dword	$str
	.align		8
        /*0010*/ 	.dword	$str$1
	.align		8
        /*0018*/ 	.dword	$str$2
	.align		8
        /*0020*/ 	.dword	$str$3
	.align		8
        /*0028*/ 	.dword	$str$4
	.align		8
        /*0030*/ 	.dword	$str$5
	.align		8
        /*0038*/ 	.dword	$str$6
	.align		8
        /*0040*/ 	.dword	$str$7
	.align		8
        /*0048*/ 	.dword	$str$8
	.align		8
        /*0050*/ 	.dword	$str$9
	.align		8
        /*0058*/ 	.dword	$str$10
	.align		8
        /*0060*/ 	.dword	$str$11
	.align		8
        /*0068*/ 	.dword	$str$12
	.align		8
        /*0070*/ 	.dword	__cudart_i2opi_d
	.align		8
        /*0078*/ 	.dword	__cudart_sin_cos_coeffs


//--------------------- .text._Z13get_candidatePfS_PiiS0_fS_S0_S0_S0_PdiS1_dS0_S0_ --------------------------
	.section	.text._Z13get_candidatePfS_PiiS0_fS_S0_S0_S0_PdiS1_dS0_S0_,"ax",@progbits
	.align	128
        .global         _Z13get_candidatePfS_PiiS0_fS_S0_S0_S0_PdiS1_dS0_S0_
        .type           _Z13get_candidatePfS_PiiS0_fS_S0_S0_S0_PdiS1_dS0_S0_,@function
        .size           _Z13get_candidatePfS_PiiS0_fS_S0_S0_S0_PdiS1_dS0_S0_,(.L_x_178 - _Z13get_candidatePfS_PiiS0_fS_S0_S0_S0_PdiS1_dS0_S0_)
        .other          _Z13get_candidatePfS_PiiS0_fS_S0_S0_S0_PdiS1_dS0_S0_,@"STO_CUDA_ENTRY STV_DEFAULT"
_Z13get_candidatePfS_PiiS0_fS_S0_S0_S0_PdiS1_dS0_S0_:
.text._Z13get_candidatePfS_PiiS0_fS_S0_S0_S0_PdiS1_dS0_S0_:
[----:B------:R-:W0:Y:S01]  /*0000*/  LDC R1, c[0x0][0x37c] ;  /* 0x0000df00ff017b82 */ /* 0x000e220000000800 */
[----:B------:R-:W1:Y:S01]  /*0010*/  S2R R30, SR_CTAID.X ;  /* 0x00000000001e7919 */ /* 0x000e620000002500 */
[----:B------:R-:W2:Y:S01]  /*0020*/  LDCU UR5, c[0x0][0x2fc] ;  /* 0x00005f80ff0577ac */ /* 0x000ea20008000800 */
[----:B0-----:R-:W-:Y:S01]  /*0030*/  VIADD R1, R1, 0xffffffe0 ;  /* 0xffffffe001017836 */ /* 0x001fe20000000000 */
[----:B------:R-:W1:Y:S01]  /*0040*/  S2R R3, SR_TID.X ;  /* 0x0000000000037919 */ /* 0x000e620000002100 */
[----:B------:R-:W1:Y:S01]  /*0050*/  LDCU UR6, c[0x0][0x360] ;  /* 0x00006c00ff0677ac */ /* 0x000e620008000800 */
[----:B------:R-:W0:Y:S01]  /*0060*/  LDCU UR7, c[0x0][0x398] ;  /* 0x00007300ff0777ac */ /* 0x000e220008000800 */
[----:B------:R-:W3:Y:S02]  /*0070*/  LDCU UR4, c[0x0][0x2f8] ;  /* 0x00005f00ff0477ac */ /* 0x000ee40008000800 */
[----:B---3--:R-:W-:-:S04]  /*0080*/  IADD3 R22, P1, PT, R1, UR4, RZ ;  /* 0x0000000401167c10 */ /* 0x008fc8000ff3e0ff */
[----:B--2---:R-:W-:Y:S01]  /*0090*/  IADD3.X R2, PT, PT, RZ, UR5, RZ, P1, !PT ;  /* 0x00000005ff027c10 */ /* 0x004fe20008ffe4ff */
[----:B-1----:R-:W-:-:S04]  /*00a0*/  IMAD R30, R30, UR6, R3 ;  /* 0x000000061e1e7c24 */ /* 0x002fc8000f8e0203 */
[----:B------:R-:W-:-:S05]  /*00b0*/  VIADD R0, R30, 0x1 ;  /* 0x000000011e007836 */ /* 0x000fca0000000000 */
[----:B0-----:R-:W-:-:S13]  /*00c0*/  ISETP.GE.AND P0, PT, R0, UR7, PT ;  /* 0x0000000700007c0c */ /* 0x001fda000bf06270 */
[----:B------:R-:W-:Y:S05]  /*00d0*/  @P0 EXIT ;  /* 0x000000000000094d */ /* 0x000fea0003800000 */
[----:B------:R-:W0:Y:S01]  /*00e0*/  LDC.64 R4, c[0x0][0x390] ;  /* 0x0000e400ff047b82 */ /* 0x000e220000000a00 */
[----:B------:R-:W1:Y:S01]  /*00f0*/  LDCU.64 UR36, c[0x0][0x358] ;  /* 0x00006b00ff2477ac */ /* 0x000e620008000a00 */
[----:B0-----:R-:W-:-:S05]  /*0100*/  IMAD.WIDE R4, R30, 0x4, R4 ;  /* 0x000000041e047825 */ /* 0x001fca00078e0204 */
[----:B-1----:R-:W2:Y:S04]  /*0110*/  LDG.E R36, desc[UR36][R4.64] ;  /* 0x0000002404247981 */ /* 0x002ea8000c1e1900 */
[----:B------:R-:W2:Y:S02]  /*0120*/  LDG.E R23, desc[UR36][R4.64+0x4] ;  /* 0x0000042404177981 */ /* 0x000ea4000c1e1900 */
[----:B--2---:R-:W-:-:S13]  /*0130*/  ISETP.GE.AND P0, PT, R36, R23, PT ;  /* 0x000000172400720c */ /* 0x004fda0003f06270 */
[----:B------:R-:W-:Y:S05]  /*0140*/  @P0 EXIT ;  /* 0x000000000000094d */ /* 0x000fea0003800000 */
[----:B------:R-:W0:Y:S08]  /*0150*/  LDC.64 R4, c[0x0][0x3c8] ;  /* 0x0000f200ff047b82 */ /* 0x000e300000000a00 */
[----:B------:R-:W1:Y:S08]  /*0160*/  LDC.64 R40, c[0x0][0x3a0] ;  /* 0x0000e800ff287b82 */ /* 0x000e700000000a00 */
[----:B------:R-:W2:Y:S01]  /*0170*/  LDC.64 R38, c[0x0][0x380] ;  /* 0x0000e000ff267b82 */ /* 0x000ea20000000a00 */
[----:B0-----:R-:W-:-:S05]  /*0180*/  IMAD.WIDE R4, R30, 0x4, R4 ;  /* 0x000000041e047825 */ /* 0x001fca00078e0204 */
[----:B------:R0:W5:Y:S04]  /*0190*/  LDG.E R32, desc[UR36][R4.64+0x4] ;  /* 0x0000042404207981 */ /* 0x000168000c1e1900 */
[----:B------:R0:W5:Y:S01]  /*01a0*/  LDG.E R33, desc[UR36][R4.64] ;  /* 0x0000002404217981 */ /* 0x000162000c1e1900 */
[----:B------:R-:W-:Y:S02]  /*01b0*/  IMAD.MOV.U32 R31, RZ, RZ, R36 ;  /* 0x000000ffff1f7224 */ /* 0x000fe400078e0024 */
[----:B-1----:R-:W-:-:S04]  /*01c0*/  IMAD.WIDE R40, R30, 0x4, R40 ;  /* 0x000000041e287825 */ /* 0x002fc800078e0228 */
[----:B--2---:R-:W-:-:S07]  /*01d0*/  IMAD.WIDE R38, R36, 0x4, R38 ;  /* 0x0000000424267825 */ /* 0x004fce00078e0226 */
.L_x_18:
[----:B0-----:R-:W2:Y:S01]  /*01e0*/  LDG.E R5, desc[UR36][R40.64] ;  /* 0x0000002428057981 */ /* 0x001ea2000c1e1900 */
[----:B------:R-:W2:Y:S02]  /*01f0*/  LDC.64 R34, c[0x0][0x380] ;  /* 0x0000e000ff227b82 */ /* 0x000ea40000000a00 */
[----:B--2---:R-:W-:-:S04]  /*0200*/  IMAD.WIDE R4, R5, 0x4, R34 ;  /* 0x0000000405047825 */ /* 0x004fc800078e0222 */
[----:B------:R-:W-:Y:S02]  /*0210*/  IMAD.WIDE R34, R31, 0x4, R34 ;  /* 0x000000041f227825 */ /* 0x000fe400078e0222 */
[----:B------:R-:W2:Y:S04]  /*0220*/  LDG.E R4, desc[UR36][R4.64] ;  /* 0x0000002404047981 */ /* 0x000ea8000c1e1900 */
[----:B------:R-:W3:Y:S01]  /*0230*/  LDG.E R34, desc[UR36][R34.64] ;  /* 0x0000002422227981 */ /* 0x000ee2000c1e1900 */
[----:B------:R-:W-:Y:S01]  /*0240*/  BSSY.RECONVERGENT B9, `(.L_x_0) ;  /* 0x00000d8000097945 */ /* 0x000fe20003800200 */
[----:B--2---:R-:W-:-:S05]  /*0250*/  FMUL R3, R4, 0.5 ;  /* 0x3f00000004037820 */ /* 0x004fca0000400000 */
[----:B---3--:R-:W-:-:S13]  /*0260*/  FSETP.GT.AND P0, PT, R34, R3, PT ;  /* 0x000000032200720b */ /* 0x008fda0003f04000 */
[----:B------:R-:W-:Y:S05]  /*0270*/  @!P0 BRA `(.L_x_1) ;  /* 0x0000000c00508947 */ /* 0x000fea0003800000 */
[----:B------:R-:W0:Y:S01]  /*0280*/  LDC.64 R4, c[0x0][0x388] ;  /* 0x0000e200ff047b82 */ /* 0x000e220000000a00 */
[----:B------:R-:W1:Y:S01]  /*0290*/  LDCU UR4, c[0x0][0x3a8] ;  /* 0x00007500ff0477ac */ /* 0x000e620008000800 */
[----:B0-----:R-:W-:-:S06]  /*02a0*/  IMAD.WIDE R4, R31, 0x4, R4 ;  /* 0x000000041f047825 */ /* 0x001fcc00078e0204 */
[----:B------:R-:W1:Y:S02]  /*02b0*/  LDG.E R4, desc[UR36][R4.64] ;  /* 0x0000002404047981 */ /* 0x000e64000c1e1900 */
[----:B-1----:R-:W-:-:S13]  /*02c0*/  FSETP.GE.AND P0, PT, R4, UR4, PT ;  /* 0x0000000404007c0b */ /* 0x002fda000bf06000 */
[----:B------:R-:W-:Y:S05]  /*02d0*/  @!P0 BRA `(.L_x_1) ;  /* 0x0000000c00388947 */ /* 0x000fea0003800000 */
[----:B-----5:R-:W-:-:S13]  /*02e0*/  ISETP.GE.AND P0, PT, R33, R32, PT ;  /* 0x000000202100720c */ /* 0x020fda0003f06270 */
[----:B------:R-:W-:Y:S05]  /*02f0*/  @P0 EXIT ;  /* 0x000000000000094d */ /* 0x000fea0003800000 */
[C---:B------:R-:W-:Y:S01]  /*0300*/  VIADD R0, R36.reuse, 0x281 ;  /* 0x0000028124007836 */ /* 0x040fe20000000000 */
[----:B------:R-:W0:Y:S01]  /*0310*/  LDC.64 R10, c[0x0][0x3d0] ;  /* 0x0000f400ff0a7b82 */ /* 0x000e220000000a00 */
[----:B------:R-:W-:-:S03]  /*0320*/  IADD3 R35, PT, PT, -R36, R31, RZ ;  /* 0x0000001f24237210 */ /* 0x000fc60007ffe1ff */
[----:B------:R-:W-:-:S04]  /*0330*/  ISETP.NE.AND P0, PT, R31, R0, PT ;  /* 0x000000001f00720c */ /* 0x000fc80003f05270 */
[----:B------:R-:W-:Y:S01]  /*0340*/  ISETP.NE.OR P0, PT, R30, 0x4a11, P0 ;  /* 0x00004a111e00780c */ /* 0x000fe20000705670 */
[----:B------:R-:W1:Y:S08]  /*0350*/  LDC.64 R4, c[0x0][0x3e0] ;  /* 0x0000f800ff047b82 */ /* 0x000e700000000a00 */
[----:B------:R-:W2:Y:S04]  /*0360*/  LDC.64 R16, c[0x0][0x3e8] ;  /* 0x0000fa00ff107b82 */ /* 0x000ea80000000a00 */
[----:B------:R-:W-:-:S02]  /*0370*/  @!P0 IMAD.MOV.U32 R14, RZ, RZ, -0x71991687 ;  /* 0x8e66e979ff0e8424 */ /* 0x000fc400078e00ff */
[----:B------:R-:W-:Y:S02]  /*0380*/  @!P0 IMAD.MOV.U32 R15, RZ, RZ, 0x4091e23e ;  /* 0x4091e23eff0f8424 */ /* 0x000fe400078e00ff */
[----:B------:R-:W3:Y:S01]  /*0390*/  @!P0 LDC.64 R12, c[0x0][0x3e0] ;  /* 0x0000f800ff0c8b82 */ /* 0x000ee20000000a00 */
[----:B0-----:R-:W-:-:S06]  /*03a0*/  IMAD.WIDE R10, R35, 0x8, R10 ;  /* 0x00000008230a7825 */ /* 0x001fcc00078e020a */
[----:B------:R-:W4:Y:S01]  /*03b0*/  LDG.E.64 R10, desc[UR36][R10.64] ;  /* 0x000000240a0a7981 */ /* 0x000f22000c1e1b00 */
[----:B-1----:R-:W-:-:S03]  /*03c0*/  IMAD.WIDE R4, R30, 0x8, R4 ;  /* 0x000000081e047825 */ /* 0x002fc600078e0204 */
[----:B---3--:R0:W-:Y:S04]  /*03d0*/  @!P0 STG.E.64 desc[UR36][R12.64+0x25088], R14 ;  /* 0x0250880e0c008986 */ /* 0x0081e8000c101b24 */
[----:B------:R-:W3:Y:S01]  /*03e0*/  LDG.E.64 R4, desc[UR36][R4.64] ;  /* 0x0000002404047981 */ /* 0x000ee2000c1e1b00 */
[----:B------:R-:W-:Y:S01]  /*03f0*/  UMOV UR4, 0xe9c66d63 ;  /* 0xe9c66d6300047882 */ /* 0x000fe20000000000 */
[----:B------:R-:W-:Y:S01]  /*0400*/  UMOV UR5, 0x3ff01dcd ;  /* 0x3ff01dcd00057882 */ /* 0x000fe20000000000 */
[----:B------:R-:W-:Y:S01]  /*0410*/  IADD3 R0, PT, PT, R36, 0x91, RZ ;  /* 0x0000009124007810 */ /* 0x000fe20007ffe0ff */
[----:B------:R-:W-:Y:S01]  /*0420*/  UMOV UR6, 0x88e368f1 ;  /* 0x88e368f100067882 */ /* 0x000fe20000000000 */
[----:B------:R-:W-:Y:S02]  /*0430*/  UMOV UR7, 0x3ef4f8b5 ;  /* 0x3ef4f8b500077882 */ /* 0x000fe40000000000 */
[----:B------:R-:W-:Y:S01]  /*0440*/  ISETP.NE.AND P0, PT, R31, R0, PT ;  /* 0x000000001f00720c */ /* 0x000fe20003f05270 */
[----:B------:R0:W1:Y:S03]  /*0450*/  F2F.F64.F32 R24, R34 ;  /* 0x0000002200187310 */ /* 0x0000660000201800 */
[----:B------:R-:W-:Y:S01]  /*0460*/  ISETP.EQ.AND P1, PT, R30, 0x99e, !P0 ;  /* 0x0000099e1e00780c */ /* 0x000fe20004722270 */
[----:B------:R-:W-:Y:S03]  /*0470*/  BSSY.RECONVERGENT B6, `(.L_x_2) ;  /* 0x0000019000067945 */ /* 0x000fe60003800200 */
[----:B------:R-:W-:Y:S01]  /*0480*/  P2R R37, PR, RZ, 0x2 ;  /* 0x00000002ff257803 */ /* 0x000fe20000000000 */
[----:B---3--:R-:W-:Y:S01]  /*0490*/  DADD R6, R4, -UR4 ;  /* 0x8000000404067e29 */ /* 0x008fe20008000000 */
[----:B------:R-:W-:Y:S01]  /*04a0*/  UMOV UR4, 0x88e368f1 ;  /* 0x88e368f100047882 */ /* 0x000fe20000000000 */
[----:B------:R-:W-:-:S06]  /*04b0*/  UMOV UR5, 0x3ef4f8b5 ;  /* 0x3ef4f8b500057882 */ /* 0x000fcc0000000000 */
[C-C-:B------:R-:W-:Y:S02]  /*04c0*/  DFMA R8, R6.reuse, -UR4, R6.reuse ;  /* 0x8000000406087c2b */ /* 0x140fe40008000006 */
[----:B------:R-:W-:-:S06]  /*04d0*/  DFMA R6, R6, UR6, R6 ;  /* 0x0000000606067c2b */ /* 0x000fcc0008000006 */
[--C-:B--2---:R-:W-:Y:S02]  /*04e0*/  DADD R8, R8, -R16.reuse ;  /* 0x0000000008087229 */ /* 0x104fe40000000810 */
[----:B------:R-:W-:-:S06]  /*04f0*/  DADD R6, R6, -R16 ;  /* 0x0000000006067229 */ /* 0x000fcc0000000810 */
[C---:B----4-:R-:W-:Y:S02]  /*0500*/  DADD R16, -R10.reuse, R8 ;  /* 0x000000000a107229 */ /* 0x050fe40000000108 */
[----:B------:R-:W-:Y:S01]  /*0510*/  DADD R18, -R10, R6 ;  /* 0x000000000a127229 */ /* 0x000fe20000000106 */
[----:B01----:R-:W-:Y:S10]  /*0520*/  @!P1 BRA `(.L_x_3) ;  /* 0x0000000000349947 */ /* 0x003ff40003800000 */
[----:B------:R-:W0:Y:S01]  /*0530*/  LDC.64 R8, c[0x0][0x3e0] ;  /* 0x0000f800ff087b82 */ /* 0x000e220000000a00 */
[----:B------:R-:W-:Y:S01]  /*0540*/  MOV R12, 0x0 ;  /* 0x00000000000c7802 */ /* 0x000fe20000000f00 */
[----:B------:R-:W1:Y:S01]  /*0550*/  LDCU.64 UR4, c[0x4][0x38] ;  /* 0x01000700ff0477ac */ /* 0x000e620008000a00 */
[----:B0-----:R-:W2:Y:S05]  /*0560*/  LDG.E.64 R8, desc[UR36][R8.64+0x4cf0] ;  /* 0x004cf02408087981 */ /* 0x001eaa000c1e1b00 */
[----:B------:R-:W0:Y:S01]  /*0570*/  LDC.64 R12, c[0x4][R12] ;  /* 0x010000000c0c7b82 */ /* 0x000e220000000a00 */
[----:B-1----:R-:W-:Y:S01]  /*0580*/  IMAD.U32 R4, RZ, RZ, UR4 ;  /* 0x00000004ff047e24 */ /* 0x002fe2000f8e00ff */
[----:B------:R-:W-:Y:S01]  /*0590*/  MOV R6, R22 ;  /* 0x0000001600067202 */ /* 0x000fe20000000f00 */
[----:B------:R1:W-:Y:S01]  /*05a0*/  STL.128 [R1+0x10], R16 ;  /* 0x0000101001007387 */ /* 0x0003e20000100c00 */
[----:B------:R-:W-:-:S02]  /*05b0*/  IMAD.U32 R5, RZ, RZ, UR5 ;  /* 0x00000005ff057e24 */ /* 0x000fc4000f8e00ff */
[----:B------:R-:W-:Y:S01]  /*05c0*/  IMAD.MOV.U32 R7, RZ, RZ, R2 ;  /* 0x000000ffff077224 */ /* 0x000fe200078e0002 */
[----:B0-2---:R1:W-:Y:S06]  /*05d0*/  STL.128 [R1], R8 ;  /* 0x0000000801007387 */ /* 0x0053ec0000100c00 */
[----:B------:R-:W-:-:S07]  /*05e0*/  LEPC R20, `(.L_x_3) ;  /* 0x000000001014794e */ /* 0x000fce0000000000 */
[----:B-1----:R-:W-:Y:S05]  /*05f0*/  CALL.ABS.NOINC R12 ;  /* 0x000000000c007343 */ /* 0x002fea0003c00000 */
.L_x_3:
[----:B------:R-:W-:Y:S05]  /*0600*/  BSYNC.RECONVERGENT B6 ;  /* 0x0000000000067941 */ /* 0x000fea0003800200 */
.L_x_2:
[----:B------:R-:W-:-:S06]  /*0610*/  DSETP.GEU.AND P0, PT, R18, 500, PT ;  /* 0x407f40001200742a */ /* 0x000fcc0003f0e000 */
[----:B------:R-:W-:-:S14]  /*0620*/  DSETP.GT.OR P0, PT, R16, 6000, !P0 ;  /* 0x40b770001000742a */ /* 0x000fdc0004704400 */
[----:B------:R-:W-:Y:S05]  /*0630*/  @P0 BRA `(.L_x_1) ;  /* 0x0000000800600947 */ /* 0x000fea0003800000 */
[----:B------:R-:W-:Y:S01]  /*0640*/  DSETP.GT.AND P0, PT, R18, 6000, PT ;  /* 0x40b770001200742a */ /* 0x000fe20003f04000 */
[----:B------:R-:W0:Y:S05]  /*0650*/  LDC.64 R4, c[0x0][0x3f0] ;  /* 0x0000fc00ff047b82 */ /* 0x000e2a0000000a00 */
[----:B------:R-:W-:Y:S02]  /*0660*/  FSEL R18, R18, RZ, !P0 ;  /* 0x000000ff12127208 */ /* 0x000fe40004000000 */
[----:B------:R-:W-:Y:S01]  /*0670*/  FSEL R19, R19, 5.732421875, !P0 ;  /* 0x40b7700013137808 */ /* 0x000fe20004000000 */
[----:B------:R-:W-:-:S03]  /*0680*/  DSETP.GEU.AND P0, PT, R16, 500, PT ;  /* 0x407f40001000742a */ /* 0x000fc60003f0e000 */
[----:B------:R-:W0:Y:S03]  /*0690*/  F2I.F64.TRUNC R7, R18 ;  /* 0x0000001200077311 */ /* 0x000e26000030d100 */
[----:B------:R-:W-:Y:S02]  /*06a0*/  FSEL R16, R16, RZ, P0 ;  /* 0x000000ff10107208 */ /* 0x000fe40000000000 */
[----:B------:R-:W-:-:S04]  /*06b0*/  FSEL R17, R17, 3.98828125, P0 ;  /* 0x407f400011117808 */ /* 0x000fc80000000000 */
[----:B------:R-:W1:Y:S01]  /*06c0*/  F2I.F64.TRUNC R3, R16 ;  /* 0x0000001000037311 */ /* 0x000e62000030d100 */
[----:B0-----:R-:W-:-:S05]  /*06d0*/  IMAD.WIDE R6, R7, 0x4, R4 ;  /* 0x0000000407067825 */ /* 0x001fca00078e0204 */
[----:B------:R-:W2:Y:S01]  /*06e0*/  LDG.E R29, desc[UR36][R6.64] ;  /* 0x00000024061d7981 */ /* 0x000ea2000c1e1900 */
[----:B-1----:R-:W-:-:S05]  /*06f0*/  IMAD.WIDE R4, R3, 0x4, R4 ;  /* 0x0000000403047825 */ /* 0x002fca00078e0204 */
[----:B------:R-:W2:Y:S01]  /*0700*/  LDG.E R28, desc[UR36][R4.64+-0x4] ;  /* 0xfffffc24041c7981 */ /* 0x000ea2000c1e1900 */
[----:B------:R-:W-:Y:S01]  /*0710*/  BSSY.RECONVERGENT B6, `(.L_x_4) ;  /* 0x0000016000067945 */ /* 0x000fe20003800200 */
[----:B--2---:R-:W-:-:S13]  /*0720*/  ISETP.GT.AND P0, PT, R28, R29, PT ;  /* 0x0000001d1c00720c */ /* 0x004fda0003f04270 */
[----:B------:R-:W-:Y:S05]  /*0730*/  @!P0 BRA `(.L_x_5) ;  /* 0x00000000004c8947 */ /* 0x000fea0003800000 */
[----:B------:R-:W-:Y:S01]  /*0740*/  MOV R26, 0x0 ;  /* 0x00000000001a7802 */ /* 0x000fe20000000f00 */
[----:B------:R0:W-:Y:S01]  /*0750*/  STL.128 [R1], R28 ;  /* 0x0000001c01007387 */ /* 0x0001e20000100c00 */
[----:B------:R-:W1:Y:S01]  /*0760*/  LDCU.64 UR4, c[0x4][0x40] ;  /* 0x01000800ff0477ac */ /* 0x000e620008000a00 */
[----:B------:R-:W-:Y:S01]  /*0770*/  IMAD.MOV.U32 R6, RZ, RZ, R22 ;  /* 0x000000ffff067224 */ /* 0x000fe200078e0016 */
[----:B------:R0:W2:Y:S01]  /*0780*/  LDC.64 R8, c[0x4][R26] ;  /* 0x010000001a087b82 */ /* 0x0000a20000000a00 */
[----:B------:R-:W-:Y:S02]  /*0790*/  IMAD.MOV.U32 R7, RZ, RZ, R2 ;  /* 0x000000ffff077224 */ /* 0x000fe400078e0002 */
[----:B-1----:R-:W-:Y:S01]  /*07a0*/  IMAD.U32 R4, RZ, RZ, UR4 ;  /* 0x00000004ff047e24 */ /* 0x002fe2000f8e00ff */
[----:B0-----:R-:W-:-:S07]  /*07b0*/  MOV R5, UR5 ;  /* 0x0000000500057c02 */ /* 0x001fce0008000f00 */
[----:B------:R-:W-:-:S07]  /*07c0*/  LEPC R20, `(.L_x_6) ;  /* 0x000000001014794e */ /* 0x000fce0000000000 */
[----:B--2---:R-:W-:Y:S05]  /*07d0*/  CALL.ABS.NOINC R8 ;  /* 0x0000000008007343 */ /* 0x004fea0003c00000 */
.L_x_6:
[----:B------:R0:W-:Y:S01]  /*07e0*/  STL.128 [R1], R16 ;  /* 0x0000001001007387 */ /* 0x0001e20000100c00 */
[----:B------:R0:W1:Y:S01]  /*07f0*/  LDC.64 R8, c[0x4][R26] ;  /* 0x010000001a087b82 */ /* 0x0000620000000a00 */
[----:B------:R-:W2:Y:S01]  /*0800*/  LDCU.64 UR4, c[0x4][0x48] ;  /* 0x01000900ff0477ac */ /* 0x000ea20008000a00 */
[----:B------:R-:W-:Y:S01]  /*0810*/  IMAD.MOV.U32 R6, RZ, RZ, R22 ;  /* 0x000000ffff067224 */ /* 0x000fe200078e0016 */
[----:B------:R-:W-:Y:S02]  /*0820*/  MOV R7, R2 ;  /* 0x0000000200077202 */ /* 0x000fe40000000f00 */
[----:B--2---:R-:W-:Y:S01]  /*0830*/  MOV R4, UR4 ;  /* 0x0000000400047c02 */ /* 0x004fe20008000f00 */
[----:B0-----:R-:W-:-:S07]  /*0840*/  IMAD.U32 R5, RZ, RZ, UR5 ;  /* 0x00000005ff057e24 */ /* 0x001fce000f8e00ff */
[----:B------:R-:W-:-:S07]  /*0850*/  LEPC R20, `(.L_x_5) ;  /* 0x000000001014794e */ /* 0x000fce0000000000 */
[----:B-1----:R-:W-:Y:S05]  /*0860*/  CALL.ABS.NOINC R8 ;  /* 0x0000000008007343 */ /* 0x002fea0003c00000 */
.L_x_5:
[----:B------:R-:W-:Y:S05]  /*0870*/  BSYNC.RECONVERGENT B6 ;  /* 0x0000000000067941 */ /* 0x000fea0003800200 */
.L_x_4:
[----:B------:R-:W0:Y:S02]  /*0880*/  LDCU UR4, c[0x0][0x3d8] ;  /* 0x00007b00ff0477ac */ /* 0x000e240008000800 */
[----:B0-----:R-:W-:-:S05]  /*0890*/  IMAD.U32 R0, RZ, RZ, UR4 ;  /* 0x00000004ff007e24 */ /* 0x001fca000f8e00ff */
[----:B------:R-:W-:-:S13]  /*08a0*/  ISETP.GT.AND P0, PT, R28, R0, PT ;  /* 0x000000001c00720c */ /* 0x000fda0003f04270 */
[----:B------:R-:W-:Y:S05]  /*08b0*/  @P0 BRA `(.L_x_7) ;  /* 0x0000000400940947 */ /* 0x000fea0003800000 */
[----:B------:R-:W0:Y:S02]  /*08c0*/  LDC.64 R46, c[0x0][0x3d0] ;  /* 0x0000f400ff2e7b82 */ /* 0x000e240000000a00 */
[----:B0-----:R-:W-:-:S05]  /*08d0*/  IMAD.WIDE R46, R28, 0x8, R46 ;  /* 0x000000081c2e7825 */ /* 0x001fca00078e022e */
[----:B------:R-:W2:Y:S02]  /*08e0*/  LDG.E.64 R4, desc[UR36][R46.64] ;  /* 0x000000242e047981 */ /* 0x000ea4000c1e1b00 */
[----:B--2---:R-:W-:-:S14]  /*08f0*/  DSETP.GT.AND P0, PT, R4, R18, PT ;  /* 0x000000120400722a */ /* 0x004fdc0003f04000 */
[----:B------:R-:W-:Y:S05]  /*0900*/  @P0 BRA `(.L_x_1) ;  /* 0x0000000400ac0947 */ /* 0x000fea0003800000 */
[----:B------:R-:W0:Y:S01]  /*0910*/  LDC.64 R44, c[0x0][0x3f8] ;  /* 0x0000fe00ff2c7b82 */ /* 0x000e220000000a00 */
[----:B------:R-:W-:Y:S02]  /*0920*/  IMAD.MOV.U32 R29, RZ, RZ, R28 ;  /* 0x000000ffff1d7224 */ /* 0x000fe400078e001c */
[----:B0-----:R-:W-:-:S07]  /*0930*/  IMAD.WIDE R44, R35, 0x4, R44 ;  /* 0x00000004232c7825 */ /* 0x001fce00078e022c */
.L_x_17:
[----:B------:R-:W-:Y:S01]  /*0940*/  ISETP.NE.AND P0, PT, R37, RZ, PT ;  /* 0x000000ff2500720c */ /* 0x000fe20003f05270 */
[----:B------:R-:W-:Y:S03]  /*0950*/  BSSY.RECONVERGENT B6, `(.L_x_8) ;  /* 0x000001d000067945 */ /* 0x000fe60003800200 */
[----:B------:R-:W-:-:S04]  /*0960*/  ISETP.EQ.AND P0, PT, R29, 0x43c, P0 ;  /* 0x0000043c1d00780c */ /* 0x000fc80000702270 */
[----:B------:R-:W-:-:S09]  /*0970*/  P2R R42, PR, RZ, 0x1 ;  /* 0x00000001ff2a7803 */ /* 0x000fd20000000000 */
[----:B------:R-:W-:Y:S05]  /*0980*/  @!P0 BRA `(.L_x_9) ;  /* 0x0000000000648947 */ /* 0x000fea0003800000 */
[----:B------:R-:W0:Y:S01]  /*0990*/  LDC.64 R12, c[0x0][0x3f8] ;  /* 0x0000fe00ff0c7b82 */ /* 0x000e220000000a00 */
[----:B------:R-:W2:Y:S01]  /*09a0*/  LDG.E R10, desc[UR36][R44.64] ;  /* 0x000000242c0a7981 */ /* 0x000ea2000c1e1900 */
[----:B------:R-:W-:Y:S01]  /*09b0*/  MOV R28, 0x0 ;  /* 0x00000000001c7802 */ /* 0x000fe20000000f00 */
[----:B------:R-:W1:Y:S02]  /*09c0*/  LDCU.64 UR4, c[0x4][0x58] ;  /* 0x01000b00ff0477ac */ /* 0x000e640008000a00 */
[----:B0-----:R-:W2:Y:S03]  /*09d0*/  LDG.E R11, desc[UR36][R12.64+0x10f0] ;  /* 0x0010f0240c0b7981 */ /* 0x001ea6000c1e1900 */
[----:B------:R0:W3:Y:S01]  /*09e0*/  LDC.64 R8, c[0x4][R28] ;  /* 0x010000001c087b82 */ /* 0x0000e20000000a00 */
[----:B-1----:R-:W-:Y:S01]  /*09f0*/  MOV R4, UR4 ;  /* 0x0000000400047c02 */ /* 0x002fe20008000f00 */
[----:B------:R-:W-:Y:S01]  /*0a00*/  IMAD.U32 R5, RZ, RZ, UR5 ;  /* 0x00000005ff057e24 */ /* 0x000fe2000f8e00ff */
[----:B------:R-:W-:Y:S01]  /*0a10*/  MOV R7, R2 ;  /* 0x0000000200077202 */ /* 0x000fe20000000f00 */
[----:B------:R-:W-:Y:S01]  /*0a20*/  IMAD.MOV.U32 R6, RZ, RZ, R22 ;  /* 0x000000ffff067224 */ /* 0x000fe200078e0016 */
[----:B--23--:R0:W-:Y:S06]  /*0a30*/  STL.64 [R1], R10 ;  /* 0x0000000a01007387 */ /* 0x00c1ec0000100a00 */
[----:B------:R-:W-:-:S07]  /*0a40*/  LEPC R20, `(.L_x_10) ;  /* 0x000000001014794e */ /* 0x000fce0000000000 */
[----:B0-----:R-:W-:Y:S05]  /*0a50*/  CALL.ABS.NOINC R8 ;  /* 0x0000000008007343 */ /* 0x001fea0003c00000 */
.L_x_10:
[----:B------:R-:W2:Y:S01]  /*0a60*/  LDG.E R26, desc[UR36][R38.64+0x10f0] ;  /* 0x0010f024261a7981 */ /* 0x000ea2000c1e1900 */
[----:B------:R0:W1:Y:S01]  /*0a70*/  LDC.64 R8, c[0x4][R28] ;  /* 0x010000001c087b82 */ /* 0x0000620000000a00 */
[----:B------:R-:W3:Y:S01]  /*0a80*/  LDCU.64 UR4, c[0x4][0x60] ;  /* 0x01000c00ff0477ac */ /* 0x000ee20008000a00 */
[----:B------:R-:W-:Y:S01]  /*0a90*/  MOV R6, R22 ;  /* 0x0000001600067202 */ /* 0x000fe20000000f00 */
[----:B------:R-:W-:Y:S02]  /*0aa0*/  IMAD.MOV.U32 R7, RZ, RZ, R2 ;  /* 0x000000ffff077224 */ /* 0x000fe400078e0002 */
[----:B---3--:R-:W-:Y:S02]  /*0ab0*/  IMAD.U32 R4, RZ, RZ, UR4 ;  /* 0x00000004ff047e24 */ /* 0x008fe4000f8e00ff */
[----:B------:R-:W-:Y:S01]  /*0ac0*/  IMAD.U32 R5, RZ, RZ, UR5 ;  /* 0x00000005ff057e24 */ /* 0x000fe2000f8e00ff */
[----:B--2---:R-:W2:Y:S02]  /*0ad0*/  F2F.F64.F32 R26, R26 ;  /* 0x0000001a001a7310 */ /* 0x004ea40000201800 */
[----:B-12---:R0:W-:Y:S04]  /*0ae0*/  STL.128 [R1], R24 ;  /* 0x0000001801007387 */ /* 0x0061e80000100c00 */
[----:B------:R-:W-:-:S07]  /*0af0*/  LEPC R20, `(.L_x_11) ;  /* 0x000000001014794e */ /* 0x000fce0000000000 */
[----:B0-----:R-:W-:Y:S05]  /*0b00*/  CALL.ABS.NOINC R8 ;  /* 0x0000000008007343 */ /* 0x001fea0003c00000 */
.L_x_11:
[----:B------:R0:W5:Y:S02]  /*0b10*/  LDG.E.64 R4, desc[UR36][R46.64] ;  /* 0x000000242e047981 */ /* 0x000164000c1e1b00 */
.L_x_9:
[----:B------:R-:W-:Y:S05]  /*0b20*/  BSYNC.RECONVERGENT B6 ;  /* 0x0000000000067941 */ /* 0x000fea0003800200 */
.L_x_8:
[----:B-----5:R-:W-:Y:S01]  /*0b30*/  DSETP.GEU.AND P0, PT, R4, R16, PT ;  /* 0x000000100400722a */ /* 0x020fe20003f0e000 */
[----:B------:R-:W-:-:S13]  /*0b40*/  BSSY.RELIABLE B8, `(.L_x_12) ;  /* 0x0000030000087945 */ /* 0x000fda0003800100 */
[----:B------:R-:W-:Y:S05]  /*0b50*/  @!P0 BRA `(.L_x_13) ;  /* 0x0000000000b88947 */ /* 0x000fea0003800000 */
[----:B------:R-:W1:Y:S01]  /*0b60*/  LDC.64 R4, c[0x0][0x3f8] ;  /* 0x0000fe00ff047b82 */ /* 0x000e620000000a00 */
[----:B------:R-:W2:Y:S01]  /*0b70*/  LDG.E R0, desc[UR36][R44.64] ;  /* 0x000000242c007981 */ /* 0x000ea2000c1e1900 */
[----:B-1----:R-:W-:-:S06]  /*0b80*/  IMAD.WIDE R4, R29, 0x4, R4 ;  /* 0x000000041d047825 */ /* 0x002fcc00078e0204 */
[----:B------:R-:W3:Y:S02]  /*0b90*/  LDG.E R4, desc[UR36][R4.64] ;  /* 0x0000002404047981 */ /* 0x000ee4000c1e1900 */
[----:B---3--:R-:W-:-:S05]  /*0ba0*/  IMAD.MOV R3, RZ, RZ, -R4 ;  /* 0x000000ffff037224 */ /* 0x008fca00078e0a04 */
[----:B--2---:R-:W-:-:S13]  /*0bb0*/  ISETP.NE.AND P0, PT, R0, R3, PT ;  /* 0x000000030000720c */ /* 0x004fda0003f05270 */
[----:B------:R-:W-:Y:S05]  /*0bc0*/  @P0 BRA `(.L_x_13) ;  /* 0x00000000009c0947 */ /* 0x000fea0003800000 */
[----:B------:R-:W-:-:S13]  /*0bd0*/  ISETP.GE.AND P0, PT, R33, R32, PT ;  /* 0x000000202100720c */ /* 0x000fda0003f06270 */
[----:B------:R-:W-:Y:S05]  /*0be0*/  @P0 BREAK.RELIABLE B8 ;  /* 0x0000000000080942 */ /* 0x000fea0003800100 */
[----:B------:R-:W-:Y:S05]  /*0bf0*/  @P0 BRA `(.L_x_1) ;  /* 0x0000000000f00947 */ /* 0x000fea0003800000 */
[----:B------:R-:W2:Y:S01]  /*0c00*/  LDG.E R3, desc[UR36][R40.64] ;  /* 0x0000002428037981 */ /* 0x000ea2000c1e1900 */
[----:B------:R-:W2:Y:S01]  /*0c10*/  LDC.64 R8, c[0x0][0x380] ;  /* 0x0000e000ff087b82 */ /* 0x000ea20000000a00 */
[----:B------:R-:W-:-:S05]  /*0c20*/  IMAD.WIDE R4, R29, 0x4, R38 ;  /* 0x000000041d047825 */ /* 0x000fca00078e0226 */
[----:B------:R-:W3:Y:S01]  /*0c30*/  LDG.E R13, desc[UR36][R4.64] ;  /* 0x00000024040d7981 */ /* 0x000ee2000c1e1900 */
[----:B--2---:R-:W-:-:S06]  /*0c40*/  IMAD.WIDE R8, R3, 0x4, R8 ;  /* 0x0000000403087825 */ /* 0x004fcc00078e0208 */
[----:B------:R-:W2:Y:S01]  /*0c50*/  LDG.E R8, desc[UR36][R8.64] ;  /* 0x0000002408087981 */ /* 0x000ea2000c1e1900 */
[----:B---3--:R-:W1:Y:S01]  /*0c60*/  F2F.F64.F32 R6, R13 ;  /* 0x0000000d00067310 */ /* 0x008e620000201800 */
[----:B------:R-:W-:Y:S01]  /*0c70*/  BSSY.RECONVERGENT B7, `(.L_x_13) ;  /* 0x000001c000077945 */ /* 0x000fe20003800200 */
[----:B-1----:R-:W-:-:S06]  /*0c80*/  DADD R6, R24, R6 ;  /* 0x0000000018067229 */ /* 0x002fcc0000000006 */
[----:B--2---:R-:W1:Y:S02]  /*0c90*/  F2F.F64.F32 R10, R8 ;  /* 0x00000008000a7310 */ /* 0x004e640000201800 */
[----:B-1----:R-:W-:-:S14]  /*0ca0*/  DSETP.GE.AND P0, PT, R6, R10, PT ;  /* 0x0000000a0600722a */ /* 0x002fdc0003f06000 */
[----:B------:R-:W-:Y:S05]  /*0cb0*/  @!P0 BRA `(.L_x_14) ;  /* 0x00000000005c8947 */ /* 0x000fea0003800000 */
[----:B------:R-:W1:Y:S01]  /*0cc0*/  LDC.64 R6, c[0x0][0x3b0] ;  /* 0x0000ec00ff067b82 */ /* 0x000e620000000a00 */
[----:B------:R-:W-:Y:S01]  /*0cd0*/  FADD R3, R34, R13 ;  /* 0x0000000d22037221 */ /* 0x000fe20000000000 */
[----:B------:R-:W-:Y:S01]  /*0ce0*/  ISETP.NE.AND P1, PT, R42, RZ, PT ;  /* 0x000000ff2a00720c */ /* 0x000fe20003f25270 */
[----:B------:R-:W-:Y:S05]  /*0cf0*/  BSSY.RECONVERGENT B6, `(.L_x_15) ;  /* 0x0000012000067945 */ /* 0x000fea0003800200 */
[----:B------:R-:W2:Y:S08]  /*0d00*/  LDC.64 R8, c[0x0][0x3b8] ;  /* 0x0000ee00ff087b82 */ /* 0x000eb00000000a00 */
[----:B------:R-:W3:Y:S01]  /*0d10*/  LDC.64 R4, c[0x0][0x3c0] ;  /* 0x0000f000ff047b82 */ /* 0x000ee20000000a00 */
[----:B-1----:R-:W-:-:S05]  /*0d20*/  IMAD.WIDE R6, R33, 0x4, R6 ;  /* 0x0000000421067825 */ /* 0x002fca00078e0206 */
[----:B------:R1:W-:Y:S01]  /*0d30*/  STG.E desc[UR36][R6.64], R3 ;  /* 0x0000000306007986 */ /* 0x0003e2000c101924 */
[----:B--2---:R-:W-:-:S05]  /*0d40*/  IMAD.WIDE R8, R33, 0x4, R8 ;  /* 0x0000000421087825 */ /* 0x004fca00078e0208 */
[----:B------:R1:W-:Y:S01]  /*0d50*/  STG.E desc[UR36][R8.64], R35 ;  /* 0x0000002308007986 */ /* 0x0003e2000c101924 */
[----:B---3--:R-:W-:-:S05]  /*0d60*/  IMAD.WIDE R4, R33, 0x4, R4 ;  /* 0x0000000421047825 */ /* 0x008fca00078e0204 */
[----:B------:R1:W-:Y:S01]  /*0d70*/  STG.E desc[UR36][R4.64], R29 ;  /* 0x0000001d04007986 */ /* 0x0003e2000c101924 */
[----:B------:R-:W-:Y:S05]  /*0d80*/  @!P1 BRA `(.L_x_16) ;  /* 0x0000000000209947 */ /* 0x000fea0003800000 */
[----:B-1----:R-:W-:Y:S01]  /*0d90*/  MOV R8, 0x0 ;  /* 0x0000000000087802 */ /* 0x002fe20000000f00 */
[----:B------:R-:W1:Y:S01]  /*0da0*/  LDCU.64 UR4, c[0x4][0x68] ;  /* 0x01000d00ff0477ac */ /* 0x000e620008000a00 */
[----:B------:R-:W-:-:S04]  /*0db0*/  CS2R R6, SRZ ;  /* 0x0000000000067805 */ /* 0x000fc8000001ff00 */
[----:B------:R-:W2:Y:S01]  /*0dc0*/  LDC.64 R8, c[0x4][R8] ;  /* 0x0100000008087b82 */ /* 0x000ea20000000a00 */
[----:B-1----:R-:W-:Y:S01]  /*0dd0*/  MOV R4, UR4 ;  /* 0x0000000400047c02 */ /* 0x002fe20008000f00 */
[----:B------:R-:W-:-:S07]  /*0de0*/  IMAD.U32 R5, RZ, RZ, UR5 ;  /* 0x00000005ff057e24 */ /* 0x000fce000f8e00ff */
[----:B------:R-:W-:-:S07]  /*0df0*/  LEPC R20, `(.L_x_16) ;  /* 0x000000001014794e */ /* 0x000fce0000000000 */
[----:B0-2---:R-:W-:Y:S05]  /*0e00*/  CALL.ABS.NOINC R8 ;  /* 0x0000000008007343 */ /* 0x005fea0003c00000 */
.L_x_16:
[----:B------:R-:W-:Y:S05]  /*0e10*/  BSYNC.RECONVERGENT B6 ;  /* 0x0000000000067941 */ /* 0x000fea0003800200 */
.L_x_15:
[----:B------:R-:W-:-:S07]  /*0e20*/  VIADD R33, R33, 0x1 ;  /* 0x0000000121217836 */ /* 0x000fce0000000000 */
.L_x_14:
[----:B------:R-:W-:Y:S05]  /*0e30*/  BSYNC.RECONVERGENT B7 ;  /* 0x0000000000077941 */ /* 0x000fea0003800200 */
.L_x_13:
[----:B------:R-:W-:Y:S05]  /*0e40*/  BSYNC.RELIABLE B8 ;  /* 0x0000000000087941 */ /* 0x000fea0003800100 */
.L_x_12:
[----:B------:R-:W2:Y:S01]  /*0e50*/  LDCU UR4, c[0x0][0x3d8] ;  /* 0x00007b00ff0477ac */ /* 0x000ea20008000800 */
[----:B------:R-:W-:Y:S01]  /*0e60*/  VIADD R28, R29, 0x1 ;  /* 0x000000011d1c7836 */ /* 0x000fe20000000000 */
[----:B--2---:R-:W-:-:S04]  /*0e70*/  MOV R0, UR4 ;  /* 0x0000000400007c02 */ /* 0x004fc80008000f00 */
[----:B------:R-:W-:-:S13]  /*0e80*/  ISETP.NE.AND P0, PT, R29, R0, PT ;  /* 0x000000001d00720c */ /* 0x000fda0003f05270 */
[----:B------:R-:W-:Y:S05]  /*0e90*/  @!P0 BRA `(.L_x_7) ;  /* 0x00000000001c8947 */ /* 0x000fea0003800000 */
[----:B0-----:R-:W0:Y:S02]  /*0ea0*/  LDC.64 R46, c[0x0][0x3d0] ;  /* 0x0000f400ff2e7b82 */ /* 0x001e240000000a00 */
[----:B0-----:R-:W-:-:S05]  /*0eb0*/  IMAD.WIDE R46, R28, 0x8, R46 ;  /* 0x000000081c2e7825 */ /* 0x001fca00078e022e */
[----:B-1----:R-:W2:Y:S01]  /*0ec0*/  LDG.E.64 R4, desc[UR36][R46.64] ;  /* 0x000000242e047981 */ /* 0x002ea2000c1e1b00 */
[----:B------:R-:W-:Y:S01]  /*0ed0*/  MOV R29, R28 ;  /* 0x0000001c001d7202 */ /* 0x000fe20000000f00 */
[----:B--2---:R-:W-:-:S14]  /*0ee0*/  DSETP.GT.AND P0, PT, R4, R18, PT ;  /* 0x000000120400722a */ /* 0x004fdc0003f04000 */
[----:B------:R-:W-:Y:S05]  /*0ef0*/  @!P0 BRA `(.L_x_17) ;  /* 0xfffffff800908947 */ /* 0x000fea000383ffff */
[----:B------:R-:W-:Y:S05]  /*0f00*/  BRA `(.L_x_1) ;  /* 0x00000000002c7947 */ /* 0x000fea0003800000 */
.L_x_7:
[----:B-1----:R-:W-:Y:S01]  /*0f10*/  IMAD.MOV.U32 R29, RZ, RZ, R0 ;  /* 0x000000ffff1d7224 */ /* 0x002fe200078e0000 */
[----:B------:R-:W-:Y:S01]  /*0f20*/  MOV R0, 0x0 ;  /* 0x0000000000007802 */ /* 0x000fe20000000f00 */
[----:B------:R-:W1:Y:S01]  /*0f30*/  LDCU.64 UR4, c[0x4][0x50] ;  /* 0x01000a00ff0477ac */ /* 0x000e620008000a00 */
[----:B------:R-:W-:Y:S01]  /*0f40*/  MOV R6, R22 ;  /* 0x0000001600067202 */ /* 0x000fe20000000f00 */
[----:B------:R-:W-:Y:S01]  /*0f50*/  IMAD.MOV.U32 R7, RZ, RZ, R2 ;  /* 0x000000ffff077224 */ /* 0x000fe200078e0002 */
[----:B------:R2:W-:Y:S01]  /*0f60*/  STL.128 [R1], R28 ;  /* 0x0000001c01007387 */ /* 0x0005e20000100c00 */
[----:B------:R2:W3:Y:S01]  /*0f70*/  LDC.64 R8, c[0x4][R0] ;  /* 0x0100000000087b82 */ /* 0x0004e20000000a00 */
[----:B-1----:R-:W-:Y:S01]  /*0f80*/  MOV R4, UR4 ;  /* 0x0000000400047c02 */ /* 0x002fe20008000f00 */
[----:B--2---:R-:W-:-:S07]  /*0f90*/  IMAD.U32 R5, RZ, RZ, UR5 ;  /* 0x00000005ff057e24 */ /* 0x004fce000f8e00ff */
[----:B------:R-:W-:-:S07]  /*0fa0*/  LEPC R20, `(.L_x_1) ;  /* 0x000000001014794e */ /* 0x000fce0000000000 */
[----:B0--3--:R-:W-:Y:S05]  /*0fb0*/  CALL.ABS.NOINC R8 ;  /* 0x0000000008007343 */ /* 0x009fea0003c00000 */
.L_x_1:
[----:B------:R-:W-:Y:S05]  /*0fc0*/  BSYNC.RECONVERGENT B9 ;  /* 0x0000000000097941 */ /* 0x000fea0003800200 */
.L_x_0:
[----:B------:R-:W-:-:S04]  /*0fd0*/  IADD3 R31, PT, PT, R31, 0x1, RZ ;  /* 0x000000011f1f7810 */ /* 0x000fc80007ffe0ff */
[----:B------:R-:W-:-:S13]  /*0fe0*/  ISETP.NE.AND P0, PT, R31, R23, PT ;  /* 0x000000171f00720c */ /* 0x000fda0003f05270 */
[----:B------:R-:W-:Y:S05]  /*0ff0*/  @P0 BRA `(.L_x_18) ;  /* 0xfffffff000780947 */ /* 0x000fea000383ffff */
[----:B------:R-:W-:Y:S05]  /*1000*/  EXIT ;  /* 0x000000000000794d */ /* 0x000fea0003800000 */
.L_x_19:
[----:B------:R-:W-:-:S00]  /*1010*/  BRA `(.L_x_19) ;  /* 0xfffffffc00fc7947 */ /* 0x000fc0000383ffff */
[----:B------:R-:W-:-:S00]  /*1020*/  NOP ;  /* 0x0000000000007918 */ /* 0x000fc00000000000 */
        /* <DEDUP_REMOVED lines=13> */
.L_x_178:


//--------------------- .text._Z23get_valid_candidate_numPfPsPiiS1_sS1_S_iS_fS1_ --------------------------
	.section	.text._Z23get_valid_candidate_numPfPsPiiS1_sS1_S_iS_fS1_,"ax",@progbits
	.align	128
        .global         _Z23get_valid_candidate_numPfPsPiiS1_sS1_S_iS_fS1_
        .type           _Z23get_valid_candidate_numPfPsPiiS1_sS1_S_iS_fS1_,@function
        .size           _Z23get_valid_candidate_numPfPsPiiS1_sS1_S_iS_fS1_,(.L_x_179 - _Z23get_valid_candidate_numPfPsPiiS1_sS1_S_iS_fS1_)
        .other          _Z23get_valid_candidate_numPfPsPiiS1_sS1_S_iS_fS1_,@"STO_CUDA_ENTRY STV_DEFAULT"
_Z23get_valid_candidate_numPfPsPiiS1_sS1_S_iS_fS1_:
.text._Z23get_valid_candidate_numPfPsPiiS1_sS1_S_iS_fS1_:
        /* <DEDUP_REMOVED lines=21> */
[----:B------:R-:W0:Y:S01]  /*0150*/  LDCU UR4, c[0x0][0x3d0] ;  /* 0x00007a00ff0477ac */ /* 0x000e220008000800 */
[----:B------:R-:W1:Y:S01]  /*0160*/  LDC.64 R34, c[0x0][0x3a0] ;  /* 0x0000e800ff227b82 */ /* 0x000e620000000a00 */
[----:B------:R-:W-:Y:S02]  /*0170*/  IMAD.MOV.U32 R29, RZ, RZ, RZ ;  /* 0x000000ffff1d7224 */ /* 0x000fe400078e00ff */
[----:B------:R-:W-:-:S05]  /*0180*/  IMAD.MOV.U32 R25, RZ, RZ, R31 ;  /* 0x000000ffff197224 */ /* 0x000fca00078e001f */
[----:B------:R-:W2:Y:S08]  /*0190*/  LDC.64 R22, c[0x0][0x3c8] ;  /* 0x0000f200ff167b82 */ /* 0x000eb00000000a00 */
[----:B------:R-:W3:Y:S01]  /*01a0*/  LDC.64 R16, c[0x0][0x3b0] ;  /* 0x0000ec00ff107b82 */ /* 0x000ee20000000a00 */
[----:B0-----:R-:W0:Y:S01]  /*01b0*/  F2F.F64.F32 R18, UR4 ;  /* 0x0000000400127d10 */ /* 0x001e220008201800 */
[----:B-1----:R-:W-:-:S04]  /*01c0*/  IMAD.WIDE R34, R24, 0x4, R34 ;  /* 0x0000000418227825 */ /* 0x002fc800078e0222 */
[----:B--2---:R-:W-:-:S04]  /*01d0*/  IMAD.WIDE R22, R24, 0x4, R22 ;  /* 0x0000000418167825 */ /* 0x004fc800078e0216 */
[----:B0--3--:R-:W-:-:S07]  /*01e0*/  IMAD.WIDE R16, R24, 0x4, R16 ;  /* 0x0000000418107825 */ /* 0x009fce00078e0210 */
.L_x_30:
[----:B------:R-:W2:Y:S01]  /*01f0*/  LDG.E R3, desc[UR36][R34.64] ;  /* 0x0000002422037981 */ /* 0x000ea2000c1e1900 */
        /* <DEDUP_REMOVED lines=10> */
[----:B------:R-:W1:Y:S01]  /*02a0*/  LDCU.U16 UR4, c[0x0][0x3a8] ;  /* 0x00007500ff0477ac */ /* 0x000e620008000400 */
[----:B0-----:R-:W-:-:S06]  /*02b0*/  IMAD.WIDE R2, R25, 0x2, R2 ;  /* 0x0000000219027825 */ /* 0x001fcc00078e0202 */
[----:B------:R-:W2:Y:S01]  /*02c0*/  LDG.E.U16 R2, desc[UR36][R2.64] ;  /* 0x0000002402027981 */ /* 0x000ea2000c1e1500 */
[----:B-1----:R-:W-:Y:S01]  /*02d0*/  UPRMT UR4, UR4, 0x9910, URZ ;  /* 0x0000991004047896 */ /* 0x002fe200080000ff */
[----:B--2---:R-:W-:-:S05]  /*02e0*/  PRMT R0, R2, 0x9910, RZ ;  /* 0x0000991002007816 */ /* 0x004fca00000000ff */
[----:B------:R-:W-:-:S13]  /*02f0*/  ISETP.GT.AND P0, PT, R0, UR4, PT ;  /* 0x0000000400007c0c */ /* 0x000fda000bf04270 */
[----:B------:R-:W-:Y:S05]  /*0300*/  @!P0 BRA `(.L_x_21) ;  /* 0x0000000400b88947 */ /* 0x000fea0003800000 */
[----:B------:R-:W0:Y:S01]  /*0310*/  LDC.64 R4, c[0x0][0x3b8] ;  /* 0x0000ee00ff047b82 */ /* 0x000e220000000a00 */
[----:B------:R-:W2:Y:S01]  /*0320*/  LDG.E R0, desc[UR36][R22.64] ;  /* 0x0000002416007981 */ /* 0x000ea2000c1e1900 */
[----:B------:R-:W-:-:S05]  /*0330*/  IADD3 R3, PT, PT, -R31, R25, RZ ;  /* 0x000000191f037210 */ /* 0x000fca0007ffe1ff */
[----:B0-----:R-:W-:-:S05]  /*0340*/  IMAD.WIDE R4, R3, 0x4, R4 ;  /* 0x0000000403047825 */ /* 0x001fca00078e0204 */
[----:B------:R-:W3:Y:S01]  /*0350*/  LDG.E R2, desc[UR36][R4.64] ;  /* 0x0000002404027981 */ /* 0x000ee2000c1e1900 */
[----:B------:R-:W-:Y:S01]  /*0360*/  UMOV UR4, 0x88e368f1 ;  /* 0x88e368f100047882 */ /* 0x000fe20000000000 */
[----:B------:R-:W-:Y:S01]  /*0370*/  UMOV UR5, 0x3ef4f8b5 ;  /* 0x3ef4f8b500057882 */ /* 0x000fe20000000000 */
[----:B------:R-:W-:Y:S01]  /*0380*/  BSSY.RECONVERGENT B6, `(.L_x_22) ;  /* 0x000001e000067945 */ /* 0x000fe20003800200 */
[----:B--2---:R-:W0:Y:S02]  /*0390*/  F2F.F64.F32 R6, R0 ;  /* 0x0000000000067310 */ /* 0x004e240000201800 */
[C-C-:B0-----:R-:W-:Y:S02]  /*03a0*/  DFMA R8, R6.reuse, UR4, R6.reuse ;  /* 0x0000000406087c2b */ /* 0x141fe40008000006 */
[----:B------:R-:W-:-:S06]  /*03b0*/  DFMA R6, R6, -UR4, R6 ;  /* 0x8000000406067c2b */ /* 0x000fcc0008000006 */
[C---:B------:R-:W-:Y:S02]  /*03c0*/  DADD R8, -R18.reuse, R8 ;  /* 0x0000000012087229 */ /* 0x040fe40000000108 */
[----:B------:R-:W-:Y:S01]  /*03d0*/  DADD R6, -R18, R6 ;  /* 0x0000000012067229 */ /* 0x000fe20000000106 */
[----:B---3--:R-:W0:Y:S05]  /*03e0*/  F2F.F64.F32 R2, R2 ;  /* 0x0000000200027310 */ /* 0x008e2a0000201800 */
[----:B0-----:R-:W-:Y:S02]  /*03f0*/  DADD R8, -R2, R8 ;  /* 0x0000000002087229 */ /* 0x001fe40000000108 */
[----:B------:R-:W-:-:S04]  /*0400*/  DADD R6, R6, -R2 ;  /* 0x0000000006067229 */ /* 0x000fc80000000802 */
[----:B------:R-:W0:Y:S08]  /*0410*/  F2F.F32.F64 R33, R8 ;  /* 0x0000000800217310 */ /* 0x000e300000301000 */
[----:B------:R-:W1:Y:S01]  /*0420*/  F2F.F32.F64 R28, R6 ;  /* 0x00000006001c7310 */ /* 0x000e620000301000 */
[----:B0-----:R-:W-:Y:S02]  /*0430*/  FSETP.GEU.AND P0, PT, R33, 500, PT ;  /* 0x43fa00002100780b */ /* 0x001fe40003f0e000 */
[----:B-1----:R-:W-:-:S13]  /*0440*/  FSETP.LEU.AND P1, PT, R28, 6000, PT ;  /* 0x45bb80001c00780b */ /* 0x002fda0003f2b000 */
[----:B------:R-:W-:Y:S05]  /*0450*/  @P0 BRA P1, `(.L_x_23) ;  /* 0x0000000000400947 */ /* 0x000fea0000800000 */
[----:B------:R-:W0:Y:S01]  /*0460*/  LDCU UR4, c[0x0][0x2f8] ;  /* 0x00005f00ff0477ac */ /* 0x000e220008000800 */
[----:B------:R-:W1:Y:S01]  /*0470*/  F2F.F64.F32 R8, R28 ;  /* 0x0000001c00087310 */ /* 0x000e620000201800 */
[----:B------:R-:W-:Y:S01]  /*0480*/  MOV R2, 0x0 ;  /* 0x0000000000027802 */ /* 0x000fe20000000f00 */
[----:B------:R-:W-:Y:S02]  /*0490*/  IMAD.MOV.U32 R6, RZ, RZ, R27 ;  /* 0x000000ffff067224 */ /* 0x000fe400078e001b */
[----:B------:R-:W-:-:S03]  /*04a0*/  IMAD.MOV.U32 R7, RZ, RZ, R26 ;  /* 0x000000ffff077224 */ /* 0x000fc600078e001a */
[----:B------:R-:W2:Y:S01]  /*04b0*/  LDC.64 R2, c[0x4][R2] ;  /* 0x0100000002027b82 */ /* 0x000ea20000000a00 */
[----:B------:R-:W3:Y:S01]  /*04c0*/  F2F.F64.F32 R10, R33 ;  /* 0x00000021000a7310 */ /* 0x000ee20000201800 */
[----:B0-----:R-:W-:Y:S01]  /*04d0*/  VIADD R13, R27, -UR4 ;  /* 0x800000041b0d7c36 */ /* 0x001fe20008000000 */
[----:B------:R-:W0:Y:S04]  /*04e0*/  LDCU.64 UR4, c[0x4][0x20] ;  /* 0x01000400ff0477ac */ /* 0x000e280008000a00 */
[----:B-1----:R1:W-:Y:S04]  /*04f0*/  STL.64 [R13], R8 ;  /* 0x000000080d007387 */ /* 0x0023e80000100a00 */
[----:B---3--:R1:W-:Y:S04]  /*0500*/  STL.64 [R13+0x8], R10 ;  /* 0x0000080a0d007387 */ /* 0x0083e80000100a00 */
[----:B------:R1:W-:Y:S01]  /*0510*/  STL.64 [R13+0x10], R24 ;  /* 0x000010180d007387 */ /* 0x0003e20000100a00 */
[----:B0-----:R-:W-:Y:S01]  /*0520*/  IMAD.U32 R4, RZ, RZ, UR4 ;  /* 0x00000004ff047e24 */ /* 0x001fe2000f8e00ff */
[----:B------:R-:W-:-:S07]  /*0530*/  MOV R5, UR5 ;  /* 0x0000000500057c02 */ /* 0x000fce0008000f00 */
[----:B------:R-:W-:-:S07]  /*0540*/  LEPC R20, `(.L_x_23) ;  /* 0x000000001014794e */ /* 0x000fce0000000000 */
[----:B-12---:R-:W-:Y:S05]  /*0550*/  CALL.ABS.NOINC R2 ;  /* 0x0000000002007343 */ /* 0x006fea0003c00000 */
.L_x_23:
[----:B------:R-:W-:Y:S05]  /*0560*/  BSYNC.RECONVERGENT B6 ;  /* 0x0000000000067941 */ /* 0x000fea0003800200 */
.L_x_22:
[----:B------:R-:W0:Y:S01]  /*0570*/  LDC.64 R2, c[0x0][0x3d8] ;  /* 0x0000f600ff027b82 */ /* 0x000e220000000a00 */
[----:B------:R-:W-:Y:S02]  /*0580*/  FMNMX.NAN R28, R28, 500, !PT ;  /* 0x43fa00001c1c7809 */ /* 0x000fe40007820000 */
[----:B------:R-:W-:Y:S02]  /*0590*/  FMNMX.NAN R33, R33, 6000, PT ;  /* 0x45bb800021217809 */ /* 0x000fe40003820000 */
[----:B------:R-:W0:Y:S08]  /*05a0*/  F2I.TRUNC.NTZ R5, R28 ;  /* 0x0000001c00057305 */ /* 0x000e30000020f100 */
[----:B------:R-:W1:Y:S01]  /*05b0*/  F2I.TRUNC.NTZ R7, R33 ;  /* 0x0000002100077305 */ /* 0x000e62000020f100 */
[----:B0-----:R-:W-:-:S04]  /*05c0*/  IMAD.WIDE R4, R5, 0x4, R2 ;  /* 0x0000000405047825 */ /* 0x001fc800078e0202 */
[----:B-1----:R-:W-:Y:S02]  /*05d0*/  IMAD.WIDE R6, R7, 0x4, R2 ;  /* 0x0000000407067825 */ /* 0x002fe400078e0202 */
[----:B------:R-:W2:Y:S04]  /*05e0*/  LDG.E R2, desc[UR36][R4.64+-0x4] ;  /* 0xfffffc2404027981 */ /* 0x000ea8000c1e1900 */
[----:B------:R-:W2:Y:S01]  /*05f0*/  LDG.E R3, desc[UR36][R6.64] ;  /* 0x0000002406037981 */ /* 0x000ea2000c1e1900 */
[----:B------:R-:W-:Y:S01]  /*0600*/  BSSY.RECONVERGENT B6, `(.L_x_24) ;  /* 0x0000012000067945 */ /* 0x000fe20003800200 */
[----:B--2---:R-:W-:-:S13]  /*0610*/  ISETP.GT.AND P0, PT, R2, R3, PT ;  /* 0x000000030200720c */ /* 0x004fda0003f04270 */
[----:B------:R-:W-:Y:S05]  /*0620*/  @!P0 BRA `(.L_x_25) ;  /* 0x00000000003c8947 */ /* 0x000fea0003800000 */
[----:B------:R-:W0:Y:S01]  /*0630*/  LDCU UR4, c[0x0][0x2f8] ;  /* 0x00005f00ff0477ac */ /* 0x000e220008000800 */
[----:B------:R-:W1:Y:S01]  /*0640*/  F2F.F64.F32 R10, R28 ;  /* 0x0000001c000a7310 */ /* 0x000e620000201800 */
[----:B------:R-:W-:Y:S01]  /*0650*/  MOV R8, 0x0 ;  /* 0x0000000000087802 */ /* 0x000fe20000000f00 */
[----:B------:R-:W-:Y:S01]  /*0660*/  IMAD.MOV.U32 R6, RZ, RZ, R27 ;  /* 0x000000ffff067224 */ /* 0x000fe200078e001b */
[----:B------:R-:W-:-:S04]  /*0670*/  MOV R7, R26 ;  /* 0x0000001a00077202 */ /* 0x000fc80000000f00 */
[----:B------:R-:W2:Y:S01]  /*0680*/  LDC.64 R8, c[0x4][R8] ;  /* 0x0100000008087b82 */ /* 0x000ea20000000a00 */
[----:B0-----:R-:W-:Y:S01]  /*0690*/  IADD3 R13, PT, PT, R27, -UR4, RZ ;  /* 0x800000041b0d7c10 */ /* 0x001fe2000fffe0ff */
[----:B------:R-:W0:Y:S04]  /*06a0*/  LDCU.64 UR4, c[0x4][0x28] ;  /* 0x01000500ff0477ac */ /* 0x000e280008000a00 */
[----:B-1----:R1:W-:Y:S04]  /*06b0*/  STL.64 [R13], R10 ;  /* 0x0000000a0d007387 */ /* 0x0023e80000100a00 */
[----:B------:R1:W-:Y:S04]  /*06c0*/  STL.64 [R13+0x8], R2 ;  /* 0x000008020d007387 */ /* 0x0003e80000100a00 */
[----:B------:R1:W-:Y:S01]  /*06d0*/  STL.64 [R13+0x10], R24 ;  /* 0x000010180d007387 */ /* 0x0003e20000100a00 */
[----:B0-----:R-:W-:Y:S01]  /*06e0*/  IMAD.U32 R4, RZ, RZ, UR4 ;  /* 0x00000004ff047e24 */ /* 0x001fe2000f8e00ff */
[----:B------:R-:W-:-:S07]  /*06f0*/  MOV R5, UR5 ;  /* 0x0000000500057c02 */ /* 0x000fce0008000f00 */
[----:B------:R-:W-:-:S07]  /*0700*/  LEPC R20, `(.L_x_25) ;  /* 0x000000001014794e */ /* 0x000fce0000000000 */
[----:B-12---:R-:W-:Y:S05]  /*0710*/  CALL.ABS.NOINC R8 ;  /* 0x0000000008007343 */ /* 0x006fea0003c00000 */
.L_x_25:
[----:B------:R-:W-:Y:S05]  /*0720*/  BSYNC.RECONVERGENT B6 ;  /* 0x0000000000067941 */ /* 0x000fea0003800200 */
.L_x_24:
[----:B------:R-:W-:Y:S01]  /*0730*/  BSSY.RECONVERGENT B7, `(.L_x_26) ;  /* 0x000001d000077945 */ /* 0x000fe20003800200 */
.L_x_29:
[----:B------:R-:W0:Y:S01]  /*0740*/  LDC R13, c[0x0][0x3c0] ;  /* 0x0000f000ff0d7b82 */ /* 0x000e220000000800 */
[----:B------:R-:W-:Y:S01]  /*0750*/  BSSY.RECONVERGENT B6, `(.L_x_27) ;  /* 0x0000013000067945 */ /* 0x000fe20003800200 */
[----:B0-----:R-:W-:-:S13]  /*0760*/  ISETP.GT.AND P0, PT, R2, R13, PT ;  /* 0x0000000d0200720c */ /* 0x001fda0003f04270 */
[----:B------:R-:W-:Y:S05]  /*0770*/  @!P0 BRA `(.L_x_28) ;  /* 0x0000000000408947 */ /* 0x000fea0003800000 */
[----:B------:R-:W0:Y:S01]  /*0780*/  LDCU UR4, c[0x0][0x2f8] ;  /* 0x00005f00ff0477ac */ /* 0x000e220008000800 */
[----:B------:R-:W1:Y:S01]  /*0790*/  F2F.F64.F32 R10, R28 ;  /* 0x0000001c000a7310 */ /* 0x000e620000201800 */
[----:B------:R-:W-:Y:S01]  /*07a0*/  MOV R8, 0x0 ;  /* 0x0000000000087802 */ /* 0x000fe20000000f00 */
[----:B------:R-:W-:Y:S01]  /*07b0*/  IMAD.MOV.U32 R12, RZ, RZ, R2 ;  /* 0x000000ffff0c7224 */ /* 0x000fe200078e0002 */
[----:B------:R-:W-:Y:S01]  /*07c0*/  MOV R7, R26 ;  /* 0x0000001a00077202 */ /* 0x000fe20000000f00 */
[----:B------:R-:W-:-:S03]  /*07d0*/  IMAD.MOV.U32 R6, RZ, RZ, R27 ;  /* 0x000000ffff067224 */ /* 0x000fc600078e001b */
[----:B------:R-:W2:Y:S01]  /*07e0*/  LDC.64 R8, c[0x4][R8] ;  /* 0x0100000008087b82 */ /* 0x000ea20000000a00 */
[----:B0-----:R-:W-:Y:S01]  /*07f0*/  IADD3 R3, PT, PT, R27, -UR4, RZ ;  /* 0x800000041b037c10 */ /* 0x001fe2000fffe0ff */
[----:B------:R-:W0:Y:S04]  /*0800*/  LDCU.64 UR4, c[0x4][0x30] ;  /* 0x01000600ff0477ac */ /* 0x000e280008000a00 */
[----:B------:R3:W-:Y:S04]  /*0810*/  STL.64 [R3+0x8], R12 ;  /* 0x0000080c03007387 */ /* 0x0007e80000100a00 */
[----:B-1----:R3:W-:Y:S04]  /*0820*/  STL.64 [R3], R10 ;  /* 0x0000000a03007387 */ /* 0x0027e80000100a00 */
[----:B------:R3:W-:Y:S01]  /*0830*/  STL.64 [R3+0x10], R24 ;  /* 0x0000101803007387 */ /* 0x0007e20000100a00 */
[----:B0-----:R-:W-:Y:S01]  /*0840*/  IMAD.U32 R4, RZ, RZ, UR4 ;  /* 0x00000004ff047e24 */ /* 0x001fe2000f8e00ff */
[----:B------:R-:W-:-:S07]  /*0850*/  MOV R5, UR5 ;  /* 0x0000000500057c02 */ /* 0x000fce0008000f00 */
[----:B------:R-:W-:-:S07]  /*0860*/  LEPC R20, `(.L_x_28) ;  /* 0x000000001014794e */ /* 0x000fce0000000000 */
[----:B--23--:R-:W-:Y:S05]  /*0870*/  CALL.ABS.NOINC R8 ;  /* 0x0000000008007343 */ /* 0x00cfea0003c00000 */
.L_x_28:
[----:B------:R-:W-:Y:S05]  /*0880*/  BSYNC.RECONVERGENT B6 ;  /* 0x0000000000067941 */ /* 0x000fea0003800200 */
.L_x_27:
[----:B------:R-:W0:Y:S02]  /*0890*/  LDC.64 R4, c[0x0][0x3b8] ;  /* 0x0000ee00ff047b82 */ /* 0x000e240000000a00 */
[----:B0-----:R-:W-:-:S06]  /*08a0*/  IMAD.WIDE R4, R2, 0x4, R4 ;  /* 0x0000000402047825 */ /* 0x001fcc00078e0204 */
[----:B------:R-:W2:Y:S01]  /*08b0*/  LDG.E R4, desc[UR36][R4.64] ;  /* 0x0000002404047981 */ /* 0x000ea2000c1e1900 */
[----:B------:R-:W-:Y:S01]  /*08c0*/  IMAD.MOV.U32 R9, RZ, RZ, R2 ;  /* 0x000000ffff097224 */ /* 0x000fe200078e0002 */
[----:B--2---:R-:W-:-:S13]  /*08d0*/  FSETP.GEU.AND P0, PT, R4, R28, PT ;  /* 0x0000001c0400720b */ /* 0x004fda0003f0e000 */
[----:B------:R-:W-:Y:S01]  /*08e0*/  @!P0 IADD3 R2, PT, PT, R2, 0x1, RZ ;  /* 0x0000000102028810 */ /* 0x000fe20007ffe0ff */
[----:B------:R-:W-:Y:S06]  /*08f0*/  @!P0 BRA `(.L_x_29) ;  /* 0xfffffffc00908947 */ /* 0x000fec000383ffff */
[----:B------:R-:W-:Y:S05]  /*0900*/  BSYNC.RECONVERGENT B7 ;  /* 0x0000000000077941 */ /* 0x000fea0003800200 */
.L_x_26:
[----:B------:R-:W-:-:S13]  /*0910*/  FSETP.GT.AND P0, PT, R4, R33, PT ;  /* 0x000000210400720b */ /* 0x000fda0003f04000 */
[----:B------:R-:W-:Y:S05]  /*0920*/  @P0 BRA `(.L_x_21) ;  /* 0x0000000000300947 */ /* 0x000fea0003800000 */
[----:B------:R-:W2:Y:S01]  /*0930*/  LDG.E R3, desc[UR36][R34.64] ;  /* 0x0000002422037981 */ /* 0x000ea2000c1e1900 */
[----:B------:R-:W0:Y:S02]  /*0940*/  LDC.64 R6, c[0x0][0x380] ;  /* 0x0000e000ff067b82 */ /* 0x000e240000000a00 */
[----:B0-----:R-:W-:-:S06]  /*0950*/  IMAD.WIDE R4, R9, 0x4, R6 ;  /* 0x0000000409047825 */ /* 0x001fcc00078e0206 */
[----:B------:R-:W3:Y:S01]  /*0960*/  LDG.E R5, desc[UR36][R4.64] ;  /* 0x0000002404057981 */ /* 0x000ee2000c1e1900 */
[----:B--2---:R-:W-:-:S06]  /*0970*/  IMAD.WIDE R6, R3, 0x4, R6 ;  /* 0x0000000403067825 */ /* 0x004fcc00078e0206 */
[----:B------:R-:W2:Y:S01]  /*0980*/  LDG.E R7, desc[UR36][R6.64] ;  /* 0x0000002406077981 */ /* 0x000ea2000c1e1900 */
[----:B------:R-:W-:Y:S02]  /*0990*/  VIADD R0, R29, 0x1 ;  /* 0x000000011d007836 */ /* 0x000fe40000000000 */
[----:B---3--:R-:W-:-:S05]  /*09a0*/  FADD R32, R32, R5 ;  /* 0x0000000520207221 */ /* 0x008fca0000000000 */
[----:B--2---:R-:W-:-:S13]  /*09b0*/  FSETP.GE.AND P0, PT, R32, R7, PT ;  /* 0x000000072000720b */ /* 0x004fda0003f06000 */
[----:B------:R-:W-:-:S05]  /*09c0*/  @!P0 IADD3 R0, PT, PT, R29, RZ, RZ ;  /* 0x000000ff1d008210 */ /* 0x000fca0007ffe0ff */
[----:B------:R-:W-:Y:S01]  /*09d0*/  IMAD.MOV.U32 R29, RZ, RZ, R0 ;  /* 0x000000ffff1d7224 */ /* 0x000fe200078e0000 */
[----:B------:R-:W-:Y:S06]  /*09e0*/  BRA `(.L_x_24) ;  /* 0xfffffffc00507947 */ /* 0x000fec000383ffff */
.L_x_21:
[----:B------:R-:W-:Y:S05]  /*09f0*/  BSYNC.RECONVERGENT B8 ;  /* 0x0000000000087941 */ /* 0x000fea0003800200 */
.L_x_20:
[----:B------:R0:W-:Y:S01]  /*0a00*/  STG.E desc[UR36][R16.64], R29 ;  /* 0x0000001d10007986 */ /* 0x0001e2000c101924 */
[----:B------:R-:W-:-:S04]  /*0a10*/  IADD3 R25, PT, PT, R25, 0x1, RZ ;  /* 0x0000000119197810 */ /* 0x000fc80007ffe0ff */
[----:B------:R-:W-:-:S13]  /*0a20*/  ISETP.NE.AND P0, PT, R25, R30, PT ;  /* 0x0000001e1900720c */ /* 0x000fda0003f05270 */
[----:B0-----:R-:W-:Y:S05]  /*0a30*/  @P0 BRA `(.L_x_30) ;  /* 0xfffffff400ec0947 */ /* 0x001fea000383ffff */
[----:B------:R-:W-:Y:S05]  /*0a40*/  EXIT ;  /* 0x000000000000794d */ /* 0x000fea0003800000 */
.L_x_31:
        /* <DEDUP_REMOVED lines=11> */
.L_x_179:


//--------------------- .text._Z17compute_ion_matchPiS_iS_S_PfS0_S_S_iS0_S_lS_S_S0_S0_S_S_S_fPdiS1_dS_S_ --------------------------
	.section	.text._Z17compute_ion_matchPiS_iS_S_PfS0_S_S_iS0_S_lS_S_S0_S0_S_S_S_fPdiS1_dS_S_,"ax",@progbits
	.align	128
        .global         _Z17compute_ion_matchPiS_iS_S_PfS0_S_S_iS0_S_lS_S_S0_S0_S_S_S_fPdiS1_dS_S_
        .type           _Z17compute_ion_matchPiS_iS_S_PfS0_S_S_iS0_S_lS_S_S0_S0_S_S_S_fPdiS1_dS_S_,@function
        .size           _Z17compute_ion_matchPiS_iS_S_PfS0_S_S_iS0_S_lS_S_S0_S0_S_S_S_fPdiS1_dS_S_,(.L_x_177 - _Z17compute_ion_matchPiS_iS_S_PfS0_S_S_iS0_S_lS_S_S0_S0_S_S_S_fPdiS1_dS_S_)
        .other          _Z17compute_ion_matchPiS_iS_S_PfS0_S_S_iS0_S_lS_S_S0_S0_S_S_S_fPdiS1_dS_S_,@"STO_CUDA_ENTRY STV_DEFAULT"
_Z17compute_ion_matchPiS_iS_S_PfS0_S_S_iS0_S_lS_S_S0_S0_S_S_S_fPdiS1_dS_S_:
.text._Z17compute_ion_matchPiS_iS_S_PfS0_S_S_iS0_S_lS_S_S0_S0_S_S_S_fPdiS1_dS_S_:
        /* <DEDUP_REMOVED lines=8> */
[----:B---3--:R-:W-:Y:S01]  /*0080*/  IADD3 R2, P1, PT, R1, UR4, RZ ;  /* 0x0000000401027c10 */ /* 0x008fe2000ff3e0ff */
[----:B-1----:R-:W-:-:S04]  /*0090*/  IMAD R16, R16, UR6, R3 ;  /* 0x0000000610107c24 */ /* 0x002fc8000f8e0203 */
[----:B--2---:R-:W-:Y:S02]  /*00a0*/  IMAD.X R18, RZ, RZ, UR5, P1 ;  /* 0x00000005ff127e24 */ /* 0x004fe400088e06ff */
[----:B------:R-:W-:-:S05]  /*00b0*/  VIADD R0, R16, 0x1 ;  /* 0x0000000110007836 */ /* 0x000fca0000000000 */
[----:B0-----:R-:W-:-:S13]  /*00c0*/  ISETP.GE.AND P0, PT, R0, UR7, PT ;  /* 0x0000000700007c0c */ /* 0x001fda000bf06270 */
[----:B------:R-:W-:Y:S05]  /*00d0*/  @P0 EXIT ;  /* 0x000000000000094d */ /* 0x000fea0003800000 */
[----:B------:R-:W0:Y:S01]  /*00e0*/  LDC.64 R10, c[0x0][0x388] ;  /* 0x0000e200ff0a7b82 */ /* 0x000e220000000a00 */
[----:B------:R-:W1:Y:S07]  /*00f0*/  LDCU.64 UR36, c[0x0][0x358] ;  /* 0x00006b00ff2477ac */ /* 0x000e6e0008000a00 */
[----:B------:R-:W2:Y:S01]  /*0100*/  LDC.64 R20, c[0x0][0x3d8] ;  /* 0x0000f600ff147b82 */ /* 0x000ea20000000a00 */
[----:B0-----:R-:W-:-:S05]  /*0110*/  IMAD.WIDE R10, R16, 0x4, R10 ;  /* 0x00000004100a7825 */ /* 0x001fca00078e020a */
[----:B-1----:R-:W3:Y:S04]  /*0120*/  LDG.E R0, desc[UR36][R10.64] ;  /* 0x000000240a007981 */ /* 0x002ee8000c1e1900 */
[----:B------:R-:W3:Y:S01]  /*0130*/  LDG.E R3, desc[UR36][R10.64+0x4] ;  /* 0x000004240a037981 */ /* 0x000ee2000c1e1900 */
[----:B------:R-:W-:Y:S01]  /*0140*/  BSSY.RECONVERGENT B0, `(.L_x_32) ;  /* 0x0000034000007945 */ /* 0x000fe20003800200 */
[----:B--2---:R-:W-:Y:S01]  /*0150*/  IMAD.WIDE R20, R16, 0x4, R20 ;  /* 0x0000000410147825 */ /* 0x004fe200078e0214 */
[----:B---3--:R-:W-:-:S13]  /*0160*/  ISETP.GE.AND P0, PT, R0, R3, PT ;  /* 0x000000030000720c */ /* 0x008fda0003f06270 */
[----:B------:R-:W-:Y:S05]  /*0170*/  @P0 BRA `(.L_x_33) ;  /* 0x0000000000c00947 */ /* 0x000fea0003800000 */
.L_x_40:
[----:B--2---:R-:W0:Y:S01]  /*0180*/  LDC.64 R4, c[0x0][0x380] ;  /* 0x0000e000ff047b82 */ /* 0x004e220000000a00 */
[----:B-1----:R-:W1:Y:S01]  /*0190*/  LDCU UR4, c[0x0][0x3c8] ;  /* 0x00007900ff0477ac */ /* 0x002e620008000800 */
[----:B0-----:R-:W-:-:S05]  /*01a0*/  IMAD.WIDE R4, R0, 0x4, R4 ;  /* 0x0000000400047825 */ /* 0x001fca00078e0204 */
[----:B------:R-:W1:Y:S01]  /*01b0*/  LDG.E R8, desc[UR36][R4.64] ;  /* 0x0000002404087981 */ /* 0x000e62000c1e1900 */
[----:B------:R-:W-:Y:S01]  /*01c0*/  VIADD R0, R0, 0x1 ;  /* 0x0000000100007836 */ /* 0x000fe20000000000 */
[----:B------:R-:W-:Y:S04]  /*01d0*/  BSSY.RECONVERGENT B1, `(.L_x_34) ;  /* 0x0000029000017945 */ /* 0x000fe80003800200 */
[----:B------:R-:W-:Y:S02]  /*01e0*/  ISETP.NE.AND P1, PT, R0, R3, PT ;  /* 0x000000030000720c */ /* 0x000fe40003f25270 */
[----:B-1----:R-:W-:-:S13]  /*01f0*/  ISETP.GE.AND P0, PT, R8, UR4, PT ;  /* 0x0000000408007c0c */ /* 0x002fda000bf06270 */
[----:B------:R-:W-:Y:S05]  /*0200*/  @P0 BRA `(.L_x_35) ;  /* 0x0000000000940947 */ /* 0x000fea0003800000 */
[----:B------:R-:W0:Y:S01]  /*0210*/  I2F.F64 R4, R8 ;  /* 0x0000000800047312 */ /* 0x000e220000201c00 */
[----:B------:R-:W-:Y:S01]  /*0220*/  UMOV UR4, 0x88e368f1 ;  /* 0x88e368f100047882 */ /* 0x000fe20000000000 */
[----:B------:R-:W-:Y:S02]  /*0230*/  UMOV UR5, 0x3ef4f8b5 ;  /* 0x3ef4f8b500057882 */ /* 0x000fe40000000000 */
[C-C-:B0-----:R-:W-:Y:S02]  /*0240*/  DFMA R6, R4.reuse, -UR4, R4.reuse ;  /* 0x8000000404067c2b */ /* 0x141fe40008000004 */
[----:B------:R-:W-:-:S06]  /*0250*/  DFMA R4, R4, UR4, R4 ;  /* 0x0000000404047c2b */ /* 0x000fcc0008000004 */
[----:B------:R-:W-:Y:S08]  /*0260*/  F2I.F64.CEIL R17, R4 ;  /* 0x0000000400117311 */ /* 0x000ff00000309100 */
[----:B------:R-:W0:Y:S02]  /*0270*/  F2I.F64.FLOOR R6, R6 ;  /* 0x0000000600067311 */ /* 0x000e240000305100 */
[----:B0-----:R-:W-:-:S13]  /*0280*/  ISETP.GT.AND P0, PT, R6, R17, PT ;  /* 0x000000110600720c */ /* 0x001fda0003f04270 */
[----:B------:R-:W-:Y:S05]  /*0290*/  @P0 BRA `(.L_x_35) ;  /* 0x0000000000700947 */ /* 0x000fea0003800000 */
[----:B------:R-:W-:-:S07]  /*02a0*/  IMAD.MOV.U32 R13, RZ, RZ, R6 ;  /* 0x000000ffff0d7224 */ /* 0x000fce00078e0006 */
.L_x_39:
[----:B--2---:R-:W0:Y:S02]  /*02b0*/  LDC.64 R4, c[0x0][0x3c0] ;  /* 0x0000f000ff047b82 */ /* 0x004e240000000a00 */
[----:B0-----:R-:W-:-:S05]  /*02c0*/  IMAD.WIDE R4, R13, 0x4, R4 ;  /* 0x000000040d047825 */ /* 0x001fca00078e0204 */
[----:B------:R-:W2:Y:S04]  /*02d0*/  LDG.E R12, desc[UR36][R4.64] ;  /* 0x00000024040c7981 */ /* 0x000ea8000c1e1900 */
[----:B------:R-:W2:Y:S01]  /*02e0*/  LDG.E R19, desc[UR36][R4.64+0x4] ;  /* 0x0000042404137981 */ /* 0x000ea2000c1e1900 */
[----:B------:R-:W-:Y:S01]  /*02f0*/  BSSY.RECONVERGENT B2, `(.L_x_36) ;  /* 0x0000015000027945 */ /* 0x000fe20003800200 */
[C---:B------:R-:W-:Y:S01]  /*0300*/  ISETP.NE.AND P2, PT, R13.reuse, R17, PT ;  /* 0x000000110d00720c */ /* 0x040fe20003f45270 */
[----:B------:R-:W-:Y:S01]  /*0310*/  VIADD R13, R13, 0x1 ;  /* 0x000000010d0d7836 */ /* 0x000fe20000000000 */
[----:B--2---:R-:W-:-:S13]  /*0320*/  ISETP.GE.AND P0, PT, R12, R19, PT ;  /* 0x000000130c00720c */ /* 0x004fda0003f06270 */
[----:B-1----:R-:W-:Y:S05]  /*0330*/  @P0 BRA `(.L_x_37) ;  /* 0x0000000000400947 */ /* 0x002fea0003800000 */
[----:B------:R-:W0:Y:S08]  /*0340*/  LDC.64 R6, c[0x0][0x3b8] ;  /* 0x0000ee00ff067b82 */ /* 0x000e300000000a00 */
[----:B------:R-:W1:Y:S02]  /*0350*/  LDC.64 R8, c[0x0][0x3d0] ;  /* 0x0000f400ff087b82 */ /* 0x000e640000000a00 */
.L_x_38:
[----:B0-2---:R-:W-:Y:S01]  /*0360*/  IMAD.WIDE R4, R12, 0x4, R6 ;  /* 0x000000040c047825 */ /* 0x005fe200078e0206 */
[----:B------:R-:W2:Y:S04]  /*0370*/  LDG.E R14, desc[UR36][R20.64] ;  /* 0x00000024140e7981 */ /* 0x000ea8000c1e1900 */
[----:B------:R-:W3:Y:S04]  /*0380*/  LDG.E R15, desc[UR36][R20.64+0x4] ;  /* 0x00000424140f7981 */ /* 0x000ee8000c1e1900 */
[----:B------:R-:W2:Y:S02]  /*0390*/  LDG.E R5, desc[UR36][R4.64] ;  /* 0x0000002404057981 */ /* 0x000ea4000c1e1900 */
[----:B--2---:R-:W-:-:S05]  /*03a0*/  IMAD.IADD R14, R14, 0x1, R5 ;  /* 0x000000010e0e7824 */ /* 0x004fca00078e0205 */
[----:B---3--:R-:W-:-:S13]  /*03b0*/  ISETP.GE.AND P0, PT, R14, R15, PT ;  /* 0x0000000f0e00720c */ /* 0x008fda0003f06270 */
[----:B------:R-:W-:Y:S05]  /*03c0*/  @P0 BRA `(.L_x_37) ;  /* 0x00000000001c0947 */ /* 0x000fea0003800000 */
[----:B-1----:R-:W-:-:S05]  /*03d0*/  IMAD.WIDE R4, R14, 0x4, R8 ;  /* 0x000000040e047825 */ /* 0x002fca00078e0208 */
[----:B------:R-:W2:Y:S01]  /*03e0*/  LDG.E R14, desc[UR36][R4.64] ;  /* 0x00000024040e7981 */ /* 0x000ea2000c1e1900 */
[----:B------:R-:W-:-:S05]  /*03f0*/  VIADD R12, R12, 0x1 ;  /* 0x000000010c0c7836 */ /* 0x000fca0000000000 */
[----:B------:R-:W-:Y:S01]  /*0400*/  ISETP.NE.AND P0, PT, R12, R19, PT ;  /* 0x000000130c00720c */ /* 0x000fe20003f05270 */
[----:B--2---:R-:W-:-:S05]  /*0410*/  FADD R15, R14, 1 ;  /* 0x3f8000000e0f7421 */ /* 0x004fca0000000000 */
[----:B------:R2:W-:Y:S07]  /*0420*/  STG.E desc[UR36][R4.64], R15 ;  /* 0x0000000f04007986 */ /* 0x0005ee000c101924 */
[----:B------:R-:W-:Y:S05]  /*0430*/  @P0 BRA `(.L_x_38) ;  /* 0xfffffffc00c80947 */ /* 0x000fea000383ffff */
.L_x_37:
[----:B------:R-:W-:Y:S05]  /*0440*/  BSYNC.RECONVERGENT B2 ;  /* 0x0000000000027941 */ /* 0x000fea0003800200 */
.L_x_36:
[----:B------:R-:W-:Y:S05]  /*0450*/  @P2 BRA `(.L_x_39) ;  /* 0xfffffffc00942947 */ /* 0x000fea000383ffff */
.L_x_35:
[----:B------:R-:W-:Y:S05]  /*0460*/  BSYNC.RECONVERGENT B1 ;  /* 0x0000000000017941 */ /* 0x000fea0003800200 */
.L_x_34:
[----:B------:R-:W-:Y:S05]  /*0470*/  @P1 BRA `(.L_x_40) ;  /* 0xfffffffc00401947 */ /* 0x000fea000383ffff */
.L_x_33:
[----:B------:R-:W-:Y:S05]  /*0480*/  BSYNC.RECONVERGENT B0 ;  /* 0x0000000000007941 */ /* 0x000fea0003800200 */
.L_x_32:
[----:B------:R-:W0:Y:S02]  /*0490*/  LDC.64 R22, c[0x0][0x3a0] ;  /* 0x0000e800ff167b82 */ /* 0x000e240000000a00 */
[----:B0-----:R-:W-:-:S05]  /*04a0*/  IMAD.WIDE R22, R16, 0x4, R22 ;  /* 0x0000000410167825 */ /* 0x001fca00078e0216 */
[----:B------:R-:W3:Y:S04]  /*04b0*/  LDG.E R0, desc[UR36][R22.64] ;  /* 0x0000002416007981 */ /* 0x000ee8000c1e1900 */
[----:B------:R-:W3:Y:S01]  /*04c0*/  LDG.E R3, desc[UR36][R22.64+0x4] ;  /* 0x0000042416037981 */ /* 0x000ee2000c1e1900 */
[----:B------:R-:W-:Y:S01]  /*04d0*/  BSSY.RECONVERGENT B0, `(.L_x_41) ;  /* 0x0000033000007945 */ /* 0x000fe20003800200 */
[----:B---3--:R-:W-:-:S13]  /*04e0*/  ISETP.GE.AND P0, PT, R0, R3, PT ;  /* 0x000000030000720c */ /* 0x008fda0003f06270 */
[----:B------:R-:W-:Y:S05]  /*04f0*/  @P0 BRA `(.L_x_42) ;  /* 0x0000000000c00947 */ /* 0x000fea0003800000 */
.L_x_49:
[----:B--2---:R-:W0:Y:S01]  /*0500*/  LDC.64 R4, c[0x0][0x398] ;  /* 0x0000e600ff047b82 */ /* 0x004e220000000a00 */
[----:B------:R-:W2:Y:S01]  /*0510*/  LDCU UR4, c[0x0][0x3c8] ;  /* 0x00007900ff0477ac */ /* 0x000ea20008000800 */
[----:B0-----:R-:W-:-:S05]  /*0520*/  IMAD.WIDE R4, R0, 0x4, R4 ;  /* 0x0000000400047825 */ /* 0x001fca00078e0204 */
[----:B-1----:R-:W2:Y:S01]  /*0530*/  LDG.E R8, desc[UR36][R4.64] ;  /* 0x0000002404087981 */ /* 0x002ea2000c1e1900 */
[----:B------:R-:W-:Y:S01]  /*0540*/  VIADD R0, R0, 0x1 ;  /* 0x0000000100007836 */ /* 0x000fe20000000000 */
[----:B------:R-:W-:Y:S04]  /*0550*/  BSSY.RECONVERGENT B1, `(.L_x_43) ;  /* 0x0000029000017945 */ /* 0x000fe80003800200 */
[----:B------:R-:W-:Y:S02]  /*0560*/  ISETP.NE.AND P1, PT, R0, R3, PT ;  /* 0x000000030000720c */ /* 0x000fe40003f25270 */
[----:B--2---:R-:W-:-:S13]  /*0570*/  ISETP.GE.AND P0, PT, R8, UR4, PT ;  /* 0x0000000408007c0c */ /* 0x004fda000bf06270 */
        /* <DEDUP_REMOVED lines=11> */
.L_x_48:
        /* <DEDUP_REMOVED lines=11> */
.L_x_47:
        /* <DEDUP_REMOVED lines=14> */
.L_x_46:
[----:B------:R-:W-:Y:S05]  /*07c0*/  BSYNC.RECONVERGENT B2 ;  /* 0x0000000000027941 */ /* 0x000fea0003800200 */
.L_x_45:
[----:B------:R-:W-:Y:S05]  /*07d0*/  @P2 BRA `(.L_x_48) ;  /* 0xfffffffc00942947 */ /* 0x000fea000383ffff */
.L_x_44:
[----:B------:R-:W-:Y:S05]  /*07e0*/  BSYNC.RECONVERGENT B1 ;  /* 0x0000000000017941 */ /* 0x000fea0003800200 */
.L_x_43:
[----:B------:R-:W-:Y:S05]  /*07f0*/  @P1 BRA `(.L_x_49) ;  /* 0xfffffffc00401947 */ /* 0x000fea000383ffff */
.L_x_42:
[----:B------:R-:W-:Y:S05]  /*0800*/  BSYNC.RECONVERGENT B0 ;  /* 0x0000000000007941 */ /* 0x000fea0003800200 */
.L_x_41:
[----:B------:R-:W3:Y:S01]  /*0810*/  LDG.E R0, desc[UR36][R20.64] ;  /* 0x0000002414007981 */ /* 0x000ee2000c1e1900 */
[----:B------:R-:W0:Y:S03]  /*0820*/  LDCU.64 UR4, c[0x0][0x3d0] ;  /* 0x00007a00ff0477ac */ /* 0x000e260008000a00 */
[----:B--2---:R-:W3:Y:S01]  /*0830*/  LDG.E R15, desc[UR36][R20.64+0x4] ;  /* 0x00000424140f7981 */ /* 0x004ee2000c1e1900 */
[----:B------:R-:W2:Y:S01]  /*0840*/  LDCU.64 UR10, c[0x0][0x3d0] ;  /* 0x00007a00ff0a77ac */ /* 0x000ea20008000a00 */
[----:B------:R-:W-:Y:S01]  /*0850*/  BSSY.RECONVERGENT B2, `(.L_x_50) ;  /* 0x00000b0000027945 */ /* 0x000fe20003800200 */
[----:B------:R-:W4:Y:S01]  /*0860*/  LDCU.64 UR6, c[0x0][0x3f0] ;  /* 0x00007e00ff0677ac */ /* 0x000f220008000a00 */
[----:B------:R-:W0:Y:S01]  /*0870*/  LDCU.64 UR12, c[0x0][0x3f0] ;  /* 0x00007e00ff0c77ac */ /* 0x000e220008000a00 */
[----:B------:R-:W0:Y:S01]  /*0880*/  LDCU.64 UR8, c[0x0][0x3f8] ;  /* 0x00007f00ff0877ac */ /* 0x000e220008000a00 */
[----:B------:R-:W0:Y:S01]  /*0890*/  LDCU.64 UR14, c[0x0][0x3f8] ;  /* 0x00007f00ff0e77ac */ /* 0x000e220008000a00 */
[----:B---3--:R-:W-:-:S13]  /*08a0*/  ISETP.GE.AND P0, PT, R0, R15, PT ;  /* 0x0000000f0000720c */ /* 0x008fda0003f06270 */
[----:B0-2-4-:R-:W-:Y:S05]  /*08b0*/  @P0 BRA `(.L_x_51) ;  /* 0x0000000800a40947 */ /* 0x015fea0003800000 */
[----:B------:R-:W0:Y:S02]  /*08c0*/  LDC.64 R4, c[0x0][0x408] ;  /* 0x00010200ff047b82 */ /* 0x000e240000000a00 */
[----:B0-----:R-:W-:-:S05]  /*08d0*/  IMAD.WIDE R4, R16, 0x4, R4 ;  /* 0x0000000410047825 */ /* 0x001fca00078e0204 */
[----:B------:R0:W5:Y:S01]  /*08e0*/  LDG.E R14, desc[UR36][R4.64] ;  /* 0x00000024040e7981 */ /* 0x000162000c1e1900 */
[--C-:B-1----:R-:W-:Y:S01]  /*08f0*/  IMAD.IADD R8, R15, 0x1, -R0.reuse ;  /* 0x000000010f087824 */ /* 0x102fe200078e0a00 */
[--C-:B------:R-:W-:Y:S01]  /*0900*/  SHF.R.S32.HI R19, RZ, 0x1f, R0.reuse ;  /* 0x0000001fff137819 */ /* 0x100fe20000011400 */
[----:B------:R-:W-:Y:S01]  /*0910*/  BSSY.RECONVERGENT B3, `(.L_x_52) ;  /* 0x0000032000037945 */ /* 0x000fe20003800200 */
[----:B------:R-:W-:Y:S01]  /*0920*/  SHF.R.S32.HI R24, RZ, 0x1f, R15 ;  /* 0x0000001fff187819 */ /* 0x000fe2000001140f */
[----:B------:R-:W-:Y:S01]  /*0930*/  IMAD.MOV.U32 R25, RZ, RZ, R0 ;  /* 0x000000ffff197224 */ /* 0x000fe200078e0000 */
[----:B------:R-:W-:Y:S01]  /*0940*/  LOP3.LUT R8, R8, 0x3, RZ, 0xc0, !PT ;  /* 0x0000000308087812 */ /* 0x000fe200078ec0ff */
[----:B------:R-:W-:-:S03]  /*0950*/  IMAD.MOV.U32 R26, RZ, RZ, R19 ;  /* 0x000000ffff1a7224 */ /* 0x000fc600078e0013 */
[----:B------:R-:W-:-:S04]  /*0960*/  ISETP.NE.U32.AND P0, PT, R8, RZ, PT ;  /* 0x000000ff0800720c */ /* 0x000fc80003f05070 */
[----:B------:R-:W-:-:S13]  /*0970*/  ISETP.NE.AND.EX P0, PT, RZ, RZ, PT, P0 ;  /* 0x000000ffff00720c */ /* 0x000fda0003f05300 */
[----:B0-----:R-:W-:Y:S05]  /*0980*/  @!P0 BRA `(.L_x_53) ;  /* 0x0000000000a88947 */ /* 0x001fea0003800000 */
[----:B------:R-:W-:Y:S01]  /*0990*/  CS2R R6, SRZ ;  /* 0x0000000000067805 */ /* 0x000fe2000001ff00 */
[----:B------:R-:W-:Y:S02]  /*09a0*/  IMAD.MOV.U32 R25, RZ, RZ, R0 ;  /* 0x000000ffff197224 */ /* 0x000fe400078e0000 */
[----:B------:R-:W-:-:S07]  /*09b0*/  IMAD.MOV.U32 R26, RZ, RZ, R19 ;  /* 0x000000ffff1a7224 */ /* 0x000fce00078e0013 */
.L_x_57:
[----:B0-----:R-:W-:-:S04]  /*09c0*/  LEA R4, P0, R25, UR4, 0x2 ;  /* 0x0000000419047c11 */ /* 0x001fc8000f8010ff */
[----:B------:R-:W-:-:S05]  /*09d0*/  LEA.HI.X R5, R25, UR5, R26, 0x2, P0 ;  /* 0x0000000519057c11 */ /* 0x000fca00080f141a */
[----:B------:R-:W2:Y:S01]  /*09e0*/  LDG.E R3, desc[UR36][R4.64] ;  /* 0x0000002404037981 */ /* 0x000ea2000c1e1900 */
[----:B------:R-:W-:Y:S01]  /*09f0*/  IADD3 R7, P0, PT, R7, 0x1, RZ ;  /* 0x0000000107077810 */ /* 0x000fe20007f1e0ff */
[----:B------:R-:W-:Y:S01]  /*0a00*/  BSSY.RECONVERGENT B4, `(.L_x_54) ;  /* 0x000001c000047945 */ /* 0x000fe20003800200 */
[----:B------:R-:W-:-:S03]  /*0a10*/  IMAD.MOV.U32 R9, RZ, RZ, 0x461c4000 ;  /* 0x461c4000ff097424 */ /* 0x000fc600078e00ff */
[----:B------:R-:W-:Y:S01]  /*0a20*/  IMAD.X R6, RZ, RZ, R6, P0 ;  /* 0x000000ffff067224 */ /* 0x000fe200000e0606 */
[----:B------:R-:W-:-:S04]  /*0a30*/  ISETP.NE.U32.AND P0, PT, R7, R8, PT ;  /* 0x000000080700720c */ /* 0x000fc80003f05070 */
[----:B------:R-:W-:Y:S02]  /*0a40*/  ISETP.NE.AND.EX P0, PT, R6, RZ, PT, P0 ;  /* 0x000000ff0600720c */ /* 0x000fe40003f05300 */
[----:B--2---:R-:W-:-:S13]  /*0a50*/  FSETP.NEU.AND P1, PT, R3, RZ, PT ;  /* 0x000000ff0300720b */ /* 0x004fda0003f2d000 */
[----:B------:R-:W-:Y:S05]  /*0a60*/  @!P1 BRA `(.L_x_55) ;  /* 0x0000000000549947 */ /* 0x000fea0003800000 */
[----:B------:R-:W-:-:S05]  /*0a70*/  IADD3 R5, P1, PT, -R0, R25, RZ ;  /* 0x0000001900057210 */ /* 0x000fca0007f3e1ff */
[----:B------:R-:W-:Y:S01]  /*0a80*/  IMAD.X R12, R26, 0x1, ~R19, P1 ;  /* 0x000000011a0c7824 */ /* 0x000fe200008e0e13 */
[----:B------:R-:W-:-:S04]  /*0a90*/  LEA R4, P1, R5, UR6, 0x2 ;  /* 0x0000000605047c11 */ /* 0x000fc8000f8210ff */
[----:B------:R-:W-:-:S06]  /*0aa0*/  LEA.HI.X R5, R5, UR7, R12, 0x2, P1 ;  /* 0x0000000705057c11 */ /* 0x000fcc00088f140c */
[----:B------:R-:W2:Y:S01]  /*0ab0*/  LDG.E R5, desc[UR36][R4.64] ;  /* 0x0000002404057981 */ /* 0x000ea2000c1e1900 */
[----:B------:R-:W-:Y:S01]  /*0ac0*/  BSSY.RECONVERGENT B5, `(.L_x_55) ;  /* 0x000000f000057945 */ /* 0x000fe20003800200 */
[----:B--2--5:R-:W-:-:S05]  /*0ad0*/  IMAD R9, R14, R5, RZ ;  /* 0x000000050e097224 */ /* 0x024fca00078e02ff */
[----:B------:R-:W-:-:S04]  /*0ae0*/  I2FP.F32.S32 R28, R9 ;  /* 0x00000009001c7245 */ /* 0x000fc80000201400 */
[----:B------:R-:W0:Y:S08]  /*0af0*/  MUFU.RCP R9, R28 ;  /* 0x0000001c00097308 */ /* 0x000e300000001000 */
[----:B------:R-:W1:Y:S01]  /*0b00*/  FCHK P1, R3, R28 ;  /* 0x0000001c03007302 */ /* 0x000e620000020000 */
[----:B0-----:R-:W-:-:S04]  /*0b10*/  FFMA R12, -R28, R9, 1 ;  /* 0x3f8000001c0c7423 */ /* 0x001fc80000000109 */
[----:B------:R-:W-:-:S04]  /*0b20*/  FFMA R12, R9, R12, R9 ;  /* 0x0000000c090c7223 */ /* 0x000fc80000000009 */
[----:B------:R-:W-:-:S04]  /*0b30*/  FFMA R9, R3, R12, RZ ;  /* 0x0000000c03097223 */ /* 0x000fc800000000ff */
[----:B------:R-:W-:-:S04]  /*0b40*/  FFMA R13, -R28, R9, R3 ;  /* 0x000000091c0d7223 */ /* 0x000fc80000000103 */
[----:B------:R-:W-:Y:S01]  /*0b50*/  FFMA R9, R12, R13, R9 ;  /* 0x0000000d0c097223 */ /* 0x000fe20000000009 */
[----:B-1----:R-:W-:Y:S06]  /*0b60*/  @!P1 BRA `(.L_x_56) ;  /* 0x0000000000109947 */ /* 0x002fec0003800000 */
[----:B------:R-:W-:Y:S01]  /*0b70*/  IMAD.MOV.U32 R17, RZ, RZ, R28 ;  /* 0x000000ffff117224 */ /* 0x000fe200078e001c */
[----:B------:R-:W-:-:S07]  /*0b80*/  MOV R4, 0xba0 ;  /* 0x00000ba000047802 */ /* 0x000fce0000000f00 */
[----:B------:R-:W-:Y:S05]  /*0b90*/  CALL.REL.NOINC `($__internal_1_$__cuda_sm3x_div_rn_noftz_f32_slowpath) ;  /* 0x00000050002c7944 */ /* 0x000fea0003c00000 */
[----:B------:R-:W-:-:S07]  /*0ba0*/  IMAD.MOV.U32 R9, RZ, RZ, R3 ;  /* 0x000000ffff097224 */ /* 0x000fce00078e0003 */
.L_x_56:
[----:B------:R-:W-:Y:S05]  /*0bb0*/  BSYNC.RECONVERGENT B5 ;  /* 0x0000000000057941 */ /* 0x000fea0003800200 */
.L_x_55:
[----:B------:R-:W-:Y:S05]  /*0bc0*/  BSYNC.RECONVERGENT B4 ;  /* 0x0000000000047941 */ /* 0x000fea0003800200 */
.L_x_54:
[----:B------:R-:W-:-:S04]  /*0bd0*/  LEA R4, P1, R25, UR8, 0x2 ;  /* 0x0000000819047c11 */ /* 0x000fc8000f8210ff */
[C---:B------:R-:W-:Y:S02]  /*0be0*/  LEA.HI.X R5, R25.reuse, UR9, R26, 0x2, P1 ;  /* 0x0000000919057c11 */ /* 0x040fe400088f141a */
[----:B------:R-:W-:-:S03]  /*0bf0*/  IADD3 R25, P1, PT, R25, 0x1, RZ ;  /* 0x0000000119197810 */ /* 0x000fc60007f3e0ff */
[----:B------:R0:W-:Y:S02]  /*0c00*/  STG.E desc[UR36][R4.64], R9 ;  /* 0x0000000904007986 */ /* 0x0001e4000c101924 */
[----:B------:R-:W-:Y:S01]  /*0c10*/  IMAD.X R26, RZ, RZ, R26, P1 ;  /* 0x000000ffff1a7224 */ /* 0x000fe200008e061a */
[----:B------:R-:W-:Y:S07]  /*0c20*/  @P0 BRA `(.L_x_57) ;  /* 0xfffffffc00640947 */ /* 0x000fee000383ffff */
.L_x_53:
[----:B------:R-:W-:Y:S05]  /*0c30*/  BSYNC.RECONVERGENT B3 ;  /* 0x0000000000037941 */ /* 0x000fea0003800200 */
.L_x_52:
[----:B------:R-:W-:-:S04]  /*0c40*/  IADD3 R3, P1, PT, R0, -R15, RZ ;  /* 0x8000000f00037210 */ /* 0x000fc80007f3e0ff */
[----:B------:R-:W-:Y:S01]  /*0c50*/  ISETP.GT.U32.AND P0, PT, R3, -0x4, PT ;  /* 0xfffffffc0300780c */ /* 0x000fe20003f04070 */
[----:B------:R-:W-:-:S05]  /*0c60*/  IMAD.X R3, R19, 0x1, ~R24, P1 ;  /* 0x0000000113037824 */ /* 0x000fca00008e0e18 */
[----:B------:R-:W-:-:S13]  /*0c70*/  ISETP.GT.U32.AND.EX P0, PT, R3, -0x1, PT, P0 ;  /* 0xffffffff0300780c */ /* 0x000fda0003f04100 */
[----:B------:R-:W-:Y:S05]  /*0c80*/  @P0 BRA `(.L_x_51) ;  /* 0x0000000400b00947 */ /* 0x000fea0003800000 */
.L_x_70:
[----:B------:R-:W-:-:S04]  /*0c90*/  LEA R8, P0, R25, UR10, 0x2 ;  /* 0x0000000a19087c11 */ /* 0x000fc8000f8010ff */
[----:B0-----:R-:W-:-:S05]  /*0ca0*/  LEA.HI.X R9, R25, UR11, R26, 0x2, P0 ;  /* 0x0000000b19097c11 */ /* 0x001fca00080f141a */
[----:B------:R-:W2:Y:S01]  /*0cb0*/  LDG.E R3, desc[UR36][R8.64] ;  /* 0x0000002408037981 */ /* 0x000ea2000c1e1900 */
[----:B------:R-:W-:Y:S01]  /*0cc0*/  IADD3 R4, P0, PT, -R0, R25, RZ ;  /* 0x0000001900047210 */ /* 0x000fe20007f1e1ff */
[----:B------:R-:W-:Y:S03]  /*0cd0*/  BSSY.RECONVERGENT B3, `(.L_x_58) ;  /* 0x0000017000037945 */ /* 0x000fe60003800200 */
[----:B------:R-:W-:Y:S01]  /*0ce0*/  LEA R6, P1, R4, UR12, 0x2 ;  /* 0x0000000c04067c11 */ /* 0x000fe2000f8210ff */
[----:B------:R-:W-:-:S05]  /*0cf0*/  IMAD.X R5, R26, 0x1, ~R19, P0 ;  /* 0x000000011a057824 */ /* 0x000fca00000e0e13 */
[----:B------:R-:W-:Y:S01]  /*0d00*/  LEA.HI.X R7, R4, UR13, R5, 0x2, P1 ;  /* 0x0000000d04077c11 */ /* 0x000fe200088f1405 */
[----:B------:R-:W-:Y:S01]  /*0d10*/  IMAD.MOV.U32 R5, RZ, RZ, 0x461c4000 ;  /* 0x461c4000ff057424 */ /* 0x000fe200078e00ff */
[----:B--2---:R-:W-:-:S13]  /*0d20*/  FSETP.NEU.AND P0, PT, R3, RZ, PT ;  /* 0x000000ff0300720b */ /* 0x004fda0003f0d000 */
[----:B------:R-:W-:Y:S05]  /*0d30*/  @!P0 BRA `(.L_x_59) ;  /* 0x0000000000408947 */ /* 0x000fea0003800000 */
        /* <DEDUP_REMOVED lines=12> */
[----:B------:R-:W-:-:S07]  /*0e00*/  MOV R4, 0xe20 ;  /* 0x00000e2000047802 */ /* 0x000fce0000000f00 */
[----:B------:R-:W-:Y:S05]  /*0e10*/  CALL.REL.NOINC `($__internal_1_$__cuda_sm3x_div_rn_noftz_f32_slowpath) ;  /* 0x0000004c008c7944 */ /* 0x000fea0003c00000 */
[----:B------:R-:W-:-:S07]  /*0e20*/  IMAD.MOV.U32 R5, RZ, RZ, R3 ;  /* 0x000000ffff057224 */ /* 0x000fce00078e0003 */
.L_x_60:
[----:B------:R-:W-:Y:S05]  /*0e30*/  BSYNC.RECONVERGENT B4 ;  /* 0x0000000000047941 */ /* 0x000fea0003800200 */
.L_x_59:
[----:B------:R-:W-:Y:S05]  /*0e40*/  BSYNC.RECONVERGENT B3 ;  /* 0x0000000000037941 */ /* 0x000fea0003800200 */
.L_x_58:
[----:B------:R-:W-:-:S04]  /*0e50*/  LEA R12, P0, R25, UR14, 0x2 ;  /* 0x0000000e190c7c11 */ /* 0x000fc8000f8010ff */
[----:B------:R-:W-:-:S05]  /*0e60*/  LEA.HI.X R13, R25, UR15, R26, 0x2, P0 ;  /* 0x0000000f190d7c11 */ /* 0x000fca00080f141a */
[----:B------:R0:W-:Y:S04]  /*0e70*/  STG.E desc[UR36][R12.64], R5 ;  /* 0x000000050c007986 */ /* 0x0001e8000c101924 */
[----:B------:R-:W2:Y:S01]  /*0e80*/  LDG.E R3, desc[UR36][R8.64+0x4] ;  /* 0x0000042408037981 */ /* 0x000ea2000c1e1900 */
[----:B------:R-:W-:Y:S01]  /*0e90*/  BSSY.RECONVERGENT B3, `(.L_x_61) ;  /* 0x0000015000037945 */ /* 0x000fe20003800200 */
[----:B------:R-:W-:Y:S01]  /*0ea0*/  IMAD.MOV.U32 R17, RZ, RZ, 0x461c4000 ;  /* 0x461c4000ff117424 */ /* 0x000fe200078e00ff */
[----:B--2---:R-:W-:-:S13]  /*0eb0*/  FSETP.NEU.AND P0, PT, R3, RZ, PT ;  /* 0x000000ff0300720b */ /* 0x004fda0003f0d000 */
[----:B0-----:R-:W-:Y:S05]  /*0ec0*/  @!P0 BRA `(.L_x_62) ;  /* 0x0000000000448947 */ /* 0x001fea0003800000 */
        /* <DEDUP_REMOVED lines=16> */
.L_x_63:
[----:B------:R-:W-:Y:S05]  /*0fd0*/  BSYNC.RECONVERGENT B4 ;  /* 0x0000000000047941 */ /* 0x000fea0003800200 */
.L_x_62:
[----:B------:R-:W-:Y:S05]  /*0fe0*/  BSYNC.RECONVERGENT B3 ;  /* 0x0000000000037941 */ /* 0x000fea0003800200 */
.L_x_61:
        /* <DEDUP_REMOVED lines=22> */
.L_x_66:
[----:B------:R-:W-:Y:S05]  /*1150*/  BSYNC.RECONVERGENT B4 ;  /* 0x0000000000047941 */ /* 0x000fea0003800200 */
.L_x_65:
[----:B------:R-:W-:Y:S05]  /*1160*/  BSYNC.RECONVERGENT B3 ;  /* 0x0000000000037941 */ /* 0x000fea0003800200 */
.L_x_64:
        /* <DEDUP_REMOVED lines=22> */
.L_x_69:
[----:B------:R-:W-:Y:S05]  /*12d0*/  BSYNC.RECONVERGENT B4 ;  /* 0x0000000000047941 */ /* 0x000fea0003800200 */
.L_x_68:
[----:B------:R-:W-:Y:S05]  /*12e0*/  BSYNC.RECONVERGENT B3 ;  /* 0x0000000000037941 */ /* 0x000fea0003800200 */
.L_x_67:
[----:B------:R-:W-:Y:S01]  /*12f0*/  IADD3 R25, P0, PT, R25, 0x4, RZ ;  /* 0x0000000419197810 */ /* 0x000fe20007f1e0ff */
[----:B------:R2:W-:Y:S04]  /*1300*/  STG.E desc[UR36][R12.64+0xc], R17 ;  /* 0x00000c110c007986 */ /* 0x0005e8000c101924 */
[----:B------:R-:W-:Y:S01]  /*1310*/  IMAD.X R26, RZ, RZ, R26, P0 ;  /* 0x000000ffff1a7224 */ /* 0x000fe200000e061a */
[----:B------:R-:W-:-:S04]  /*1320*/  ISETP.GE.U32.AND P0, PT, R25, R15, PT ;  /* 0x0000000f1900720c */ /* 0x000fc80003f06070 */
[----:B------:R-:W-:-:S13]  /*1330*/  ISETP.GE.AND.EX P0, PT, R26, R24, PT, P0 ;  /* 0x000000181a00720c */ /* 0x000fda0003f06300 */
[----:B--2---:R-:W-:Y:S05]  /*1340*/  @!P0 BRA `(.L_x_70) ;  /* 0xfffffff800508947 */ /* 0x004fea000383ffff */
.L_x_51:
[----:B------:R-:W-:Y:S05]  /*1350*/  BSYNC.RECONVERGENT B2 ;  /* 0x0000000000027941 */ /* 0x000fea0003800200 */
.L_x_50:
[----:B------:R-:W2:Y:S04]  /*1360*/  LDG.E R7, desc[UR36][R10.64] ;  /* 0x000000240a077981 */ /* 0x000ea8000c1e1900 */
[----:B-1----:R-:W2:Y:S01]  /*1370*/  LDG.E R8, desc[UR36][R10.64+0x4] ;  /* 0x000004240a087981 */ /* 0x002ea2000c1e1900 */
[----:B------:R-:W-:Y:S01]  /*1380*/  BSSY.RECONVERGENT B0, `(.L_x_71) ;  /* 0x000008b000007945 */ /* 0x000fe20003800200 */
[----:B------:R-:W-:Y:S01]  /*1390*/  IMAD.MOV.U32 R0, RZ, RZ, -0x40800000 ;  /* 0xbf800000ff007424 */ /* 0x000fe200078e00ff */
[----:B--2---:R-:W-:-:S13]  /*13a0*/  ISETP.GE.AND P0, PT, R7, R8, PT ;  /* 0x000000080700720c */ /* 0x004fda0003f06270 */
[----:B------:R-:W-:Y:S05]  /*13b0*/  @P0 BRA `(.L_x_72) ;  /* 0x00000008001c0947 */ /* 0x000fea0003800000 */
[----:B------:R-:W-:Y:S01]  /*13c0*/  IMAD.IADD R0, R7, 0x1, -R8 ;  /* 0x0000000107007824 */ /* 0x000fe200078e0a08 */
[----:B------:R-:W-:Y:S01]  /*13d0*/  BSSY.RECONVERGENT B1, `(.L_x_73) ;  /* 0x0000042000017945 */ /* 0x000fe20003800200 */
[--C-:B0-----:R-:W-:Y:S02]  /*13e0*/  IMAD.IADD R4, R8, 0x1, -R7.reuse ;  /* 0x0000000108047824 */ /* 0x101fe400078e0a07 */
[----:B------:R-:W-:Y:S01]  /*13f0*/  IMAD.MOV.U32 R3, RZ, RZ, R7 ;  /* 0x000000ffff037224 */ /* 0x000fe200078e0007 */
[----:B------:R-:W-:Y:S01]  /*1400*/  ISETP.GT.U32.AND P1, PT, R0, -0x10, PT ;  /* 0xfffffff00000780c */ /* 0x000fe20003f24070 */
[----:B------:R-:W-:Y:S01]  /*1410*/  IMAD.MOV.U32 R0, RZ, RZ, -0x40800000 ;  /* 0xbf800000ff007424 */ /* 0x000fe200078e00ff */
[----:B------:R-:W-:-:S04]  /*1420*/  LOP3.LUT R12, R4, 0xf, RZ, 0xc0, !PT ;  /* 0x0000000f040c7812 */ /* 0x000fc800078ec0ff */
[----:B------:R-:W-:-:S07]  /*1430*/  ISETP.NE.AND P0, PT, R12, RZ, PT ;  /* 0x000000ff0c00720c */ /* 0x000fce0003f05270 */
[----:B------:R-:W-:Y:S06]  /*1440*/  @P1 BRA `(.L_x_74) ;  /* 0x0000000000e81947 */ /* 0x000fec0003800000 */
[----:B------:R-:W-:Y:S01]  /*1450*/  LOP3.LUT R6, R4, 0xfffffff0, RZ, 0xc0, !PT ;  /* 0xfffffff004067812 */ /* 0x000fe200078ec0ff */
[----:B------:R-:W-:Y:S02]  /*1460*/  IMAD.MOV.U32 R5, RZ, RZ, RZ ;  /* 0x000000ffff057224 */ /* 0x000fe400078e00ff */
[----:B------:R-:W-:Y:S02]  /*1470*/  IMAD.MOV.U32 R0, RZ, RZ, -0x40800000 ;  /* 0xbf800000ff007424 */ /* 0x000fe400078e00ff */
[----:B------:R-:W-:-:S07]  /*1480*/  IMAD.MOV.U32 R3, RZ, RZ, R7 ;  /* 0x000000ffff037224 */ /* 0x000fce00078e0007 */
.L_x_75:
[----:B------:R-:W0:Y:S02]  /*1490*/  LDC.64 R10, c[0x0][0x3a8] ;  /* 0x0000ea00ff0a7b82 */ /* 0x000e240000000a00 */
[----:B0-----:R-:W-:-:S05]  /*14a0*/  IMAD.WIDE R10, R3, 0x4, R10 ;  /* 0x00000004030a7825 */ /* 0x001fca00078e020a */
[----:B------:R-:W2:Y:S04]  /*14b0*/  LDG.E R9, desc[UR36][R10.64] ;  /* 0x000000240a097981 */ /* 0x000ea8000c1e1900 */
[----:B------:R-:W3:Y:S04]  /*14c0*/  LDG.E R13, desc[UR36][R10.64+0x4] ;  /* 0x000004240a0d7981 */ /* 0x000ee8000c1e1900 */
[----:B------:R-:W4:Y:S04]  /*14d0*/  LDG.E R15, desc[UR36][R10.64+0x8] ;  /* 0x000008240a0f7981 */ /* 0x000f28000c1e1900 */
        /* <DEDUP_REMOVED lines=12> */
[----:B------:R-:W4:Y:S01]  /*15a0*/  LDG.E R45, desc[UR36][R10.64+0x3c] ;  /* 0x00003c240a2d7981 */ /* 0x000f22000c1e1900 */
[----:B------:R-:W-:-:S02]  /*15b0*/  VIADD R5, R5, 0x10 ;  /* 0x0000001005057836 */ /* 0x000fc40000000000 */
[----:B------:R-:W-:-:S03]  /*15c0*/  VIADD R3, R3, 0x10 ;  /* 0x0000001003037836 */ /* 0x000fc60000000000 */
[----:B------:R-:W-:Y:S02]  /*15d0*/  ISETP.NE.AND P2, PT, R5, R6, PT ;  /* 0x000000060500720c */ /* 0x000fe40003f45270 */
[----:B--2---:R-:W-:-:S04]  /*15e0*/  FSETP.GT.AND P1, PT, R9, R0, PT ;  /* 0x000000000900720b */ /* 0x004fc80003f24000 */
[----:B------:R-:W-:-:S04]  /*15f0*/  FSEL R0, R9, R0, P1 ;  /* 0x0000000009007208 */ /* 0x000fc80000800000 */
[----:B---3--:R-:W-:-:S04]  /*1600*/  FSETP.GT.AND P1, PT, R13, R0, PT ;  /* 0x000000000d00720b */ /* 0x008fc80003f24000 */
[----:B------:R-:W-:-:S04]  /*1610*/  FSEL R0, R13, R0, P1 ;  /* 0x000000000d007208 */ /* 0x000fc80000800000 */
[----:B----4-:R-:W-:-:S04]  /*1620*/  FSETP.GT.AND P1, PT, R15, R0, PT ;  /* 0x000000000f00720b */ /* 0x010fc80003f24000 */
[----:B------:R-:W-:-:S04]  /*1630*/  FSEL R0, R15, R0, P1 ;  /* 0x000000000f007208 */ /* 0x000fc80000800000 */
[----:B------:R-:W-:-:S04]  /*1640*/  FSETP.GT.AND P1, PT, R17, R0, PT ;  /* 0x000000001100720b */ /* 0x000fc80003f24000 */
        /* <DEDUP_REMOVED lines=24> */
[----:B------:R-:W-:Y:S01]  /*17d0*/  FSEL R0, R45, R0, P1 ;  /* 0x000000002d007208 */ /* 0x000fe20000800000 */
[----:B------:R-:W-:Y:S08]  /*17e0*/  @P2 BRA `(.L_x_75) ;  /* 0xfffffffc00282947 */ /* 0x000ff0000383ffff */
.L_x_74:
[----:B------:R-:W-:Y:S05]  /*17f0*/  BSYNC.RECONVERGENT B1 ;  /* 0x0000000000017941 */ /* 0x000fea0003800200 */
.L_x_73:
[----:B------:R-:W-:Y:S05]  /*1800*/  @!P0 BRA `(.L_x_72) ;  /* 0x0000000400088947 */ /* 0x000fea0003800000 */
[----:B------:R-:W-:Y:S01]  /*1810*/  ISETP.GE.U32.AND P1, PT, R12, 0x8, PT ;  /* 0x000000080c00780c */ /* 0x000fe20003f26070 */
[----:B------:R-:W-:Y:S01]  /*1820*/  BSSY.RECONVERGENT B1, `(.L_x_76) ;  /* 0x000001f000017945 */ /* 0x000fe20003800200 */
[----:B------:R-:W-:-:S04]  /*1830*/  LOP3.LUT R6, R4, 0x7, RZ, 0xc0, !PT ;  /* 0x0000000704067812 */ /* 0x000fc800078ec0ff */
[----:B------:R-:W-:-:S07]  /*1840*/  ISETP.NE.AND P0, PT, R6, RZ, PT ;  /* 0x000000ff0600720c */ /* 0x000fce0003f05270 */
[----:B------:R-:W-:Y:S06]  /*1850*/  @!P1 BRA `(.L_x_77) ;  /* 0x00000000006c9947 */ /* 0x000fec0003800000 */
        /* <DEDUP_REMOVED lines=9> */
[----:B------:R-:W4:Y:S01]  /*18f0*/  LDG.E R27, desc[UR36][R10.64+0x1c] ;  /* 0x00001c240a1b7981 */ /* 0x000f22000c1e1900 */
[----:B------:R-:W-:Y:S01]  /*1900*/  VIADD R3, R3, 0x8 ;  /* 0x0000000803037836 */ /* 0x000fe20000000000 */
        /* <DEDUP_REMOVED lines=15> */
[----:B------:R-:W-:-:S09]  /*1a00*/  FSEL R0, R27, R0, P1 ;  /* 0x000000001b007208 */ /* 0x000fd20000800000 */
.L_x_77:
[----:B------:R-:W-:Y:S05]  /*1a10*/  BSYNC.RECONVERGENT B1 ;  /* 0x0000000000017941 */ /* 0x000fea0003800200 */
.L_x_76:
        /* <DEDUP_REMOVED lines=20> */
[----:B------:R-:W-:-:S09]  /*1b60*/  FSEL R0, R17, R0, P0 ;  /* 0x0000000011007208 */ /* 0x000fd20000000000 */
.L_x_79:
[----:B------:R-:W-:Y:S05]  /*1b70*/  BSYNC.RECONVERGENT B1 ;  /* 0x0000000000017941 */ /* 0x000fea0003800200 */
.L_x_78:
[----:B------:R-:W-:Y:S05]  /*1b80*/  @!P1 BRA `(.L_x_72) ;  /* 0x0000000000289947 */ /* 0x000fea0003800000 */
[----:B------:R-:W0:Y:S01]  /*1b90*/  LDC.64 R4, c[0x0][0x3a8] ;  /* 0x0000ea00ff047b82 */ /* 0x000e220000000a00 */
[----:B------:R-:W-:-:S07]  /*1ba0*/  IMAD.MOV.U32 R6, RZ, RZ, RZ ;  /* 0x000000ffff067224 */ /* 0x000fce00078e00ff */
.L_x_80:
[----:B0-----:R-:W-:-:S06]  /*1bb0*/  IMAD.WIDE R10, R3, 0x4, R4 ;  /* 0x00000004030a7825 */ /* 0x001fcc00078e0204 */
[----:B------:R-:W2:Y:S01]  /*1bc0*/  LDG.E R11, desc[UR36][R10.64] ;  /* 0x000000240a0b7981 */ /* 0x000ea2000c1e1900 */
[----:B------:R-:W-:Y:S02]  /*1bd0*/  VIADD R6, R6, 0x1 ;  /* 0x0000000106067836 */ /* 0x000fe40000000000 */
[----:B------:R-:W-:-:S03]  /*1be0*/  VIADD R3, R3, 0x1 ;  /* 0x0000000103037836 */ /* 0x000fc60000000000 */
[----:B------:R-:W-:Y:S02]  /*1bf0*/  ISETP.NE.AND P1, PT, R6, R9, PT ;  /* 0x000000090600720c */ /* 0x000fe40003f25270 */
[----:B--2---:R-:W-:-:S04]  /*1c00*/  FSETP.GT.AND P0, PT, R11, R0, PT ;  /* 0x000000000b00720b */ /* 0x004fc80003f04000 */
[----:B------:R-:W-:-:S07]  /*1c10*/  FSEL R0, R11, R0, P0 ;  /* 0x000000000b007208 */ /* 0x000fce0000000000 */
[----:B------:R-:W-:Y:S05]  /*1c20*/  @P1 BRA `(.L_x_80) ;  /* 0xfffffffc00e01947 */ /* 0x000fea000383ffff */
.L_x_72:
[----:B------:R-:W-:Y:S05]  /*1c30*/  BSYNC.RECONVERGENT B0 ;  /* 0x0000000000007941 */ /* 0x000fea0003800200 */
.L_x_71:
[----:B------:R-:W1:Y:S01]  /*1c40*/  LDC.64 R24, c[0x0][0x3e8] ;  /* 0x0000fa00ff187b82 */ /* 0x000e620000000a00 */
[----:B------:R-:W-:Y:S01]  /*1c50*/  ISETP.GE.AND P0, PT, R7, R8, PT ;  /* 0x000000080700720c */ /* 0x000fe20003f06270 */
[----:B------:R-:W-:Y:S01]  /*1c60*/  BSSY.RECONVERGENT B3, `(.L_x_81) ;  /* 0x0000124000037945 */ /* 0x000fe20003800200 */
[----:B-1----:R-:W-:-:S11]  /*1c70*/  IMAD.WIDE R24, R16, 0x4, R24 ;  /* 0x0000000410187825 */ /* 0x002fd600078e0218 */
[----:B------:R-:W-:Y:S05]  /*1c80*/  @P0 BRA `(.L_x_82) ;  /* 0x0000001000840947 */ /* 0x000fea0003800000 */
.L_x_102:
[----:B-1----:R-:W1:Y:S01]  /*1c90*/  LDC.64 R26, c[0x0][0x380] ;  /* 0x0000e000ff1a7b82 */ /* 0x002e620000000a00 */
[----:B--2---:R-:W2:Y:S01]  /*1ca0*/  LDCU UR4, c[0x0][0x3c8] ;  /* 0x00007900ff0477ac */ /* 0x004ea20008000800 */
[----:B-1----:R-:W-:-:S05]  /*1cb0*/  IMAD.WIDE R26, R7, 0x4, R26 ;  /* 0x00000004071a7825 */ /* 0x002fca00078e021a */
[----:B------:R-:W2:Y:S01]  /*1cc0*/  LDG.E R32, desc[UR36][R26.64] ;  /* 0x000000241a207981 */ /* 0x000ea2000c1e1900 */
[----:B------:R-:W-:Y:S01]  /*1cd0*/  BSSY.RECONVERGENT B2, `(.L_x_83) ;  /* 0x0000119000027945 */ /* 0x000fe20003800200 */
[----:B--2---:R-:W-:-:S13]  /*1ce0*/  ISETP.GE.AND P0, PT, R32, UR4, PT ;  /* 0x0000000420007c0c */ /* 0x004fda000bf06270 */
[----:B0-----:R-:W-:Y:S05]  /*1cf0*/  @P0 BRA `(.L_x_84) ;  /* 0x0000001000580947 */ /* 0x001fea0003800000 */
[----:B0-----:R-:W0:Y:S02]  /*1d00*/  LDC.64 R4, c[0x0][0x3a8] ;  /* 0x0000ea00ff047b82 */ /* 0x001e240000000a00 */
[----:B0-----:R-:W-:-:S05]  /*1d10*/  IMAD.WIDE R4, R7, 0x4, R4 ;  /* 0x0000000407047825 */ /* 0x001fca00078e0204 */
[----:B------:R-:W2:Y:S01]  /*1d20*/  LDG.E R3, desc[UR36][R4.64] ;  /* 0x0000002404037981 */ /* 0x000ea2000c1e1900 */
[----:B------:R-:W0:Y:S01]  /*1d30*/  MUFU.RCP R9, R0 ;  /* 0x0000000000097308 */ /* 0x000e220000001000 */
[----:B------:R-:W-:Y:S01]  /*1d40*/  BSSY.RECONVERGENT B4, `(.L_x_85) ;  /* 0x000000c000047945 */ /* 0x000fe20003800200 */
[----:B0-----:R-:W-:-:S04]  /*1d50*/  FFMA R6, R9, -R0, 1 ;  /* 0x3f80000009067423 */ /* 0x001fc80000000800 */
[----:B------:R-:W-:Y:S02]  /*1d60*/  FFMA R6, R9, R6, R9 ;  /* 0x0000000609067223 */ /* 0x000fe40000000009 */
[----:B--2---:R-:W0:Y:S02]  /*1d70*/  FCHK P0, R3, R0 ;  /* 0x0000000003007302 */ /* 0x004e240000000000 */
[----:B------:R-:W-:-:S04]  /*1d80*/  FFMA R9, R3, R6, RZ ;  /* 0x0000000603097223 */ /* 0x000fc800000000ff */
[----:B------:R-:W-:-:S04]  /*1d90*/  FFMA R10, R9, -R0, R3 ;  /* 0x80000000090a7223 */ /* 0x000fc80000000003 */
[----:B------:R-:W-:Y:S01]  /*1da0*/  FFMA R6, R6, R10, R9 ;  /* 0x0000000a06067223 */ /* 0x000fe20000000009 */
[----:B0-----:R-:W-:Y:S06]  /*1db0*/  @!P0 BRA `(.L_x_86) ;  /* 0x0000000000108947 */ /* 0x001fec0003800000 */
[----:B------:R-:W-:Y:S01]  /*1dc0*/  IMAD.MOV.U32 R17, RZ, RZ, R0 ;  /* 0x000000ffff117224 */ /* 0x000fe200078e0000 */
[----:B------:R-:W-:-:S07]  /*1dd0*/  MOV R4, 0x1df0 ;  /* 0x00001df000047802 */ /* 0x000fce0000000f00 */
[----:B-----5:R-:W-:Y:S05]  /*1de0*/  CALL.REL.NOINC `($__internal_1_$__cuda_sm3x_div_rn_noftz_f32_slowpath) ;  /* 0x0000003c00987944 */ /* 0x020fea0003c00000 */
[----:B------:R-:W-:-:S07]  /*1df0*/  IMAD.MOV.U32 R6, RZ, RZ, R3 ;  /* 0x000000ffff067224 */ /* 0x000fce00078e0003 */
.L_x_86:
[----:B------:R-:W-:Y:S05]  /*1e00*/  BSYNC.RECONVERGENT B4 ;  /* 0x0000000000047941 */ /* 0x000fea0003800200 */
.L_x_85:
[----:B------:R-:W0:Y:S01]  /*1e10*/  F2F.F64.F32 R4, R6 ;  /* 0x0000000600047310 */ /* 0x000e220000201800 */
[----:B------:R-:W-:Y:S01]  /*1e20*/  UMOV UR4, 0xc083126f ;  /* 0xc083126f00047882 */ /* 0x000fe20000000000 */
[----:B------:R-:W-:Y:S01]  /*1e30*/  UMOV UR5, 0x3ff921ca ;  /* 0x3ff921ca00057882 */ /* 0x000fe20000000000 */
[----:B------:R-:W-:Y:S01]  /*1e40*/  BSSY.RECONVERGENT B0, `(.L_x_87) ;  /* 0x000001a000007945 */ /* 0x000fe20003800200 */
[----:B0----5:R-:W-:-:S08]  /*1e50*/  DMUL R14, R4, UR4 ;  /* 0x00000004040e7c28 */ /* 0x021fd00008000000 */
[----:B------:R-:W-:-:S14]  /*1e60*/  DSETP.NEU.AND P0, PT, |R14|, +INF , PT ;  /* 0x7ff000000e00742a */ /* 0x000fdc0003f0d200 */
[----:B------:R-:W-:Y:S01]  /*1e70*/  @!P0 DMUL R4, RZ, R14 ;  /* 0x0000000eff048228 */ /* 0x000fe20000000000 */
[----:B------:R-:W-:Y:S01]  /*1e80*/  @!P0 IMAD.MOV.U32 R3, RZ, RZ, RZ ;  /* 0x000000ffff038224 */ /* 0x000fe200078e00ff */
[----:B------:R-:W-:Y:S09]  /*1e90*/  @!P0 BRA `(.L_x_88) ;  /* 0x0000000000508947 */ /* 0x000ff20003800000 */
[----:B------:R-:W-:Y:S01]  /*1ea0*/  UMOV UR4, 0x6dc9c883 ;  /* 0x6dc9c88300047882 */ /* 0x000fe20000000000 */
[----:B------:R-:W-:Y:S01]  /*1eb0*/  UMOV UR5, 0x3fe45f30 ;  /* 0x3fe45f3000057882 */ /* 0x000fe20000000000 */
[C---:B------:R-:W-:Y:S02]  /*1ec0*/  DSETP.GE.AND P0, PT, |R14|.reuse, 2.14748364800000000000e+09, PT ;  /* 0x41e000000e00742a */ /* 0x040fe40003f06200 */
[----:B------:R-:W-:Y:S01]  /*1ed0*/  DMUL R10, R14, UR4 ;  /* 0x000000040e0a7c28 */ /* 0x000fe20008000000 */
[----:B------:R-:W-:Y:S01]  /*1ee0*/  UMOV UR4, 0x54442d18 ;  /* 0x54442d1800047882 */ /* 0x000fe20000000000 */
[----:B------:R-:W-:-:S04]  /*1ef0*/  UMOV UR5, 0x3ff921fb ;  /* 0x3ff921fb00057882 */ /* 0x000fc80000000000 */
[----:B------:R-:W0:Y:S08]  /*1f00*/  F2I.F64 R3, R10 ;  /* 0x0000000a00037311 */ /* 0x000e300000301100 */
[----:B0-----:R-:W0:Y:S02]  /*1f10*/  I2F.F64 R4, R3 ;  /* 0x0000000300047312 */ /* 0x001e240000201c00 */
[----:B0-----:R-:W-:Y:S01]  /*1f20*/  DFMA R12, R4, -UR4, R14 ;  /* 0x80000004040c7c2b */ /* 0x001fe2000800000e */
[----:B------:R-:W-:Y:S01]  /*1f30*/  UMOV UR4, 0x33145c00 ;  /* 0x33145c0000047882 */ /* 0x000fe20000000000 */
[----:B------:R-:W-:-:S06]  /*1f40*/  UMOV UR5, 0x3c91a626 ;  /* 0x3c91a62600057882 */ /* 0x000fcc0000000000 */
[----:B------:R-:W-:Y:S01]  /*1f50*/  DFMA R12, R4, -UR4, R12 ;  /* 0x80000004040c7c2b */ /* 0x000fe2000800000c */
[----:B------:R-:W-:Y:S01]  /*1f60*/  UMOV UR4, 0x252049c0 ;  /* 0x252049c000047882 */ /* 0x000fe20000000000 */
[----:B------:R-:W-:-:S06]  /*1f70*/  UMOV UR5, 0x397b839a ;  /* 0x397b839a00057882 */ /* 0x000fcc0000000000 */
[----:B------:R-:W-:Y:S01]  /*1f80*/  DFMA R4, R4, -UR4, R12 ;  /* 0x8000000404047c2b */ /* 0x000fe2000800000c */
[----:B------:R-:W-:Y:S10]  /*1f90*/  @!P0 BRA `(.L_x_88) ;  /* 0x0000000000108947 */ /* 0x000ff40003800000 */
[----:B------:R-:W-:Y:S01]  /*1fa0*/  IMAD.MOV.U32 R4, RZ, RZ, R14 ;  /* 0x000000ffff047224 */ /* 0x000fe200078e000e */
[----:B------:R-:W-:Y:S01]  /*1fb0*/  MOV R34, 0x1fe0 ;  /* 0x00001fe000227802 */ /* 0x000fe20000000f00 */
[----:B------:R-:W-:-:S07]  /*1fc0*/  IMAD.MOV.U32 R19, RZ, RZ, R15 ;  /* 0x000000ffff137224 */ /* 0x000fce00078e000f */
[----:B------:R-:W-:Y:S05]  /*1fd0*/  CALL.REL.NOINC `($_Z17compute_ion_matchPiS_iS_S_PfS0_S_S_iS0_S_lS_S_S0_S0_S_S_S_fPdiS1_dS_S_$__internal_trig_reduction_slowpathd) ;  /* 0x0000004000c07944 */ /* 0x000fea0003c00000 */
.L_x_88:
[----:B------:R-:W-:Y:S05]  /*1fe0*/  BSYNC.RECONVERGENT B0 ;  /* 0x0000000000007941 */ /* 0x000fea0003800200 */
.L_x_87:
[----:B------:R-:W0:Y:S01]  /*1ff0*/  LDCU.64 UR4, c[0x4][0x78] ;  /* 0x01000f00ff0477ac */ /* 0x000e220008000a00 */
[----:B------:R-:W-:-:S05]  /*2000*/  IMAD.SHL.U32 R6, R3, 0x40, RZ ;  /* 0x0000004003067824 */ /* 0x000fca00078e00ff */
[----:B------:R-:W-:-:S04]  /*2010*/  LOP3.LUT R6, R6, 0x40, RZ, 0xc0, !PT ;  /* 0x0000004006067812 */ /* 0x000fc800078ec0ff */
[----:B0-----:R-:W-:-:S05]  /*2020*/  IADD3 R34, P0, PT, R6, UR4, RZ ;  /* 0x0000000406227c10 */ /* 0x001fca000ff1e0ff */
[----:B------:R-:W-:-:S05]  /*2030*/  IMAD.X R35, RZ, RZ, UR5, P0 ;  /* 0x00000005ff237e24 */ /* 0x000fca00080e06ff */
[----:B------:R-:W2:Y:S04]  /*2040*/  LDG.E.128.CONSTANT R28, desc[UR36][R34.64] ;  /* 0x00000024221c7981 */ /* 0x000ea8000c1e9d00 */
[----:B------:R-:W3:Y:S04]  /*2050*/  LDG.E.128.CONSTANT R36, desc[UR36][R34.64+0x10] ;  /* 0x0000102422247981 */ /* 0x000ee8000c1e9d00 */
[----:B------:R-:W4:Y:S01]  /*2060*/  LDG.E.128.CONSTANT R12, desc[UR36][R34.64+0x20] ;  /* 0x00002024220c7981 */ /* 0x000f22000c1e9d00 */
[----:B------:R-:W-:Y:S01]  /*2070*/  LOP3.LUT R6, R3, 0x1, RZ, 0xc0, !PT ;  /* 0x0000000103067812 */ /* 0x000fe200078ec0ff */
[----:B------:R-:W-:Y:S01]  /*2080*/  IMAD.MOV.U32 R40, RZ, RZ, 0x20fd8164 ;  /* 0x20fd8164ff287424 */ /* 0x000fe200078e00ff */
[----:B------:R-:W-:Y:S01]  /*2090*/  DMUL R10, R4, R4 ;  /* 0x00000004040a7228 */ /* 0x000fe20000000000 */
[----:B------:R-:W-:Y:S01]  /*20a0*/  UMOV UR4, 0x88e368f1 ;  /* 0x88e368f100047882 */ /* 0x000fe20000000000 */
[----:B------:R-:W-:Y:S01]  /*20b0*/  ISETP.NE.U32.AND P0, PT, R6, 0x1, PT ;  /* 0x000000010600780c */ /* 0x000fe20003f05070 */
[----:B------:R-:W-:Y:S01]  /*20c0*/  IMAD.MOV.U32 R6, RZ, RZ, 0x3da8ff83 ;  /* 0x3da8ff83ff067424 */ /* 0x000fe200078e00ff */
[----:B------:R-:W-:-:S02]  /*20d0*/  UMOV UR5, 0x3ef4f8b5 ;  /* 0x3ef4f8b500057882 */ /* 0x000fc40000000000 */
[----:B------:R-:W-:Y:S02]  /*20e0*/  FSEL R40, R40, -8.06006814911005101289e+34, !P0 ;  /* 0xf9785eba28287808 */ /* 0x000fe40004000000 */
[----:B------:R-:W-:-:S06]  /*20f0*/  FSEL R41, -R6, 0.11223486810922622681, !P0 ;  /* 0x3de5db6506297808 */ /* 0x000fcc0004000100 */
[C---:B--2---:R-:W-:Y:S01]  /*2100*/  DFMA R28, R10.reuse, R40, R28 ;  /* 0x000000280a1c722b */ /* 0x044fe2000000001c */
[----:B------:R-:W0:Y:S07]  /*2110*/  I2F.F64 R40, R32 ;  /* 0x0000002000287312 */ /* 0x000e2e0000201c00 */
[----:B------:R-:W-:-:S08]  /*2120*/  DFMA R28, R10, R28, R30 ;  /* 0x0000001c0a1c722b */ /* 0x000fd0000000001e */
[----:B---3--:R-:W-:Y:S02]  /*2130*/  DFMA R28, R10, R28, R36 ;  /* 0x0000001c0a1c722b */ /* 0x008fe40000000024 */
[C-C-:B0-----:R-:W-:Y:S02]  /*2140*/  DFMA R30, R40.reuse, -UR4, R40.reuse ;  /* 0x80000004281e7c2b */ /* 0x141fe40008000028 */
[----:B------:R-:W-:-:S04]  /*2150*/  DFMA R40, R40, UR4, R40 ;  /* 0x0000000428287c2b */ /* 0x000fc80008000028 */
[C---:B------:R-:W-:Y:S02]  /*2160*/  DFMA R28, R10.reuse, R28, R38 ;  /* 0x0000001c0a1c722b */ /* 0x040fe40000000026 */
[----:B------:R-:W-:Y:S06]  /*2170*/  F2I.F64.CEIL R9, R40 ;  /* 0x0000002800097311 */ /* 0x000fec0000309100 */
[C---:B----4-:R-:W-:Y:S02]  /*2180*/  DFMA R12, R10.reuse, R28, R12 ;  /* 0x0000001c0a0c722b */ /* 0x050fe4000000000c */
[----:B------:R-:W0:Y:S06]  /*2190*/  F2I.F64.FLOOR R30, R30 ;  /* 0x0000001e001e7311 */ /* 0x000e2c0000305100 */
[----:B------:R-:W-:-:S08]  /*21a0*/  DFMA R12, R10, R12, R14 ;  /* 0x0000000c0a0c722b */ /* 0x000fd0000000000e */
[----:B------:R-:W-:Y:S01]  /*21b0*/  DFMA R4, R12, R4, R4 ;  /* 0x000000040c04722b */ /* 0x000fe20000000004 */
[--C-:B0-----:R-:W-:Y:S01]  /*21c0*/  IMAD.IADD R6, R30, 0x1, -R32.reuse ;  /* 0x000000011e067824 */ /* 0x101fe200078e0a20 */
[----:B------:R-:W-:Y:S01]  /*21d0*/  DFMA R10, R10, R12, 1 ;  /* 0x3ff000000a0a742b */ /* 0x000fe2000000000c */
[----:B------:R-:W-:-:S03]  /*21e0*/  IMAD.IADD R32, R9, 0x1, -R32 ;  /* 0x0000000109207824 */ /* 0x000fc600078e0a20 */
[----:B------:R-:W-:Y:S02]  /*21f0*/  IABS R6, R6 ;  /* 0x0000000600067213 */ /* 0x000fe40000000000 */
[----:B------:R-:W-:-:S04]  /*2200*/  IABS R14, R32 ;  /* 0x00000020000e7213 */ /* 0x000fc80000000000 */
[----:B------:R-:W-:Y:S02]  /*2210*/  FSEL R12, R10, R4, !P0 ;  /* 0x000000040a0c7208 */ /* 0x000fe40004000000 */
[----:B------:R-:W-:Y:S02]  /*2220*/  FSEL R13, R11, R5, !P0 ;  /* 0x000000050b0d7208 */ /* 0x000fe40004000000 */
[----:B------:R-:W-:Y:S02]  /*2230*/  I2FP.F32.S32 R10, R6 ;  /* 0x00000006000a7245 */ /* 0x000fe40000201400 */
[----:B------:R-:W-:Y:S02]  /*2240*/  I2FP.F32.S32 R11, R14 ;  /* 0x0000000e000b7245 */ /* 0x000fe40000201400 */
[----:B------:R-:W-:Y:S01]  /*2250*/  ISETP.GT.AND P0, PT, R30, R9, PT ;  /* 0x000000091e00720c */ /* 0x000fe20003f04270 */
[----:B------:R-:W-:Y:S01]  /*2260*/  DADD R4, RZ, -R12 ;  /* 0x00000000ff047229 */ /* 0x000fe2000000080c */
[----:B------:R-:W-:-:S04]  /*2270*/  FSETP.GT.AND P1, PT, R10, R11, PT ;  /* 0x0000000b0a00720b */ /* 0x000fc80003f24000 */
[----:B------:R-:W-:Y:S02]  /*2280*/  FSEL R10, R10, R11, P1 ;  /* 0x0000000b0a0a7208 */ /* 0x000fe40000800000 */
[----:B------:R-:W-:Y:S02]  /*2290*/  LOP3.LUT P1, RZ, R3, 0x2, RZ, 0xc0, !PT ;  /* 0x0000000203ff7812 */ /* 0x000fe4000782c0ff */
[----:B------:R-:W-:Y:S02]  /*22a0*/  FSETP.LT.OR P0, PT, R10, 1, P0 ;  /* 0x3f8000000a00780b */ /* 0x000fe40000701400 */
[----:B------:R-:W-:Y:S02]  /*22b0*/  FSEL R4, R12, R4, !P1 ;  /* 0x000000040c047208 */ /* 0x000fe40004800000 */
[----:B------:R-:W-:-:S09]  /*22c0*/  FSEL R5, R13, R5, !P1 ;  /* 0x000000050d057208 */ /* 0x000fd20004800000 */
[----:B------:R-:W-:Y:S05]  /*22d0*/  @P0 BRA `(.L_x_84) ;  /* 0x0000000800e00947 */ /* 0x000fea0003800000 */
[----:B------:R-:W0:Y:S01]  /*22e0*/  F2F.F32.F64 R11, R4 ;  /* 0x00000004000b7310 */ /* 0x000e220000301000 */
[----:B------:R-:W-:-:S07]  /*22f0*/  IMAD.MOV.U32 R12, RZ, RZ, R30 ;  /* 0x000000ffff0c7224 */ /* 0x000fce00078e001e */
[----:B0-----:R0:W1:Y:S02]  /*2300*/  F2F.F64.F32 R28, R11 ;  /* 0x0000000b001c7310 */ /* 0x0010640000201800 */
.L_x_101:
[----:B--2---:R-:W2:Y:S01]  /*2310*/  LDG.E R3, desc[UR36][R26.64] ;  /* 0x000000241a037981 */ /* 0x004ea2000c1e1900 */
[----:B------:R-:W3:Y:S01]  /*2320*/  LDC.64 R4, c[0x0][0x3c0] ;  /* 0x0000f000ff047b82 */ /* 0x000ee20000000a00 */
[----:B------:R-:W4:Y:S01]  /*2330*/  MUFU.RCP R15, R10 ;  /* 0x0000000a000f7308 */ /* 0x000f220000001000 */
[----:B------:R-:W-:Y:S01]  /*2340*/  BSSY.RECONVERGENT B4, `(.L_x_89) ;  /* 0x0000014000047945 */ /* 0x000fe20003800200 */
[----:B------:R-:W-:Y:S01]  /*2350*/  ISETP.NE.AND P3, PT, R12, R9, PT ;  /* 0x000000090c00720c */ /* 0x000fe20003f65270 */
[----:B----4-:R-:W-:-:S04]  /*2360*/  FFMA R6, -R10, R15, 1 ;  /* 0x3f8000000a067423 */ /* 0x010fc8000000010f */
[----:B------:R-:W-:Y:S01]  /*2370*/  FFMA R6, R15, R6, R15 ;  /* 0x000000060f067223 */ /* 0x000fe2000000000f */
[----:B---3--:R-:W-:-:S05]  /*2380*/  IMAD.WIDE R4, R12, 0x4, R4 ;  /* 0x000000040c047825 */ /* 0x008fca00078e0204 */
[----:B------:R-:W5:Y:S04]  /*2390*/  LDG.E R13, desc[UR36][R4.64] ;  /* 0x00000024040d7981 */ /* 0x000f68000c1e1900 */
[----:B------:R3:W5:Y:S01]  /*23a0*/  LDG.E R14, desc[UR36][R4.64+0x4] ;  /* 0x00000424040e7981 */ /* 0x000762000c1e1900 */
[C---:B--2---:R-:W-:Y:S02]  /*23b0*/  IMAD.IADD R3, R12.reuse, 0x1, -R3 ;  /* 0x000000010c037824 */ /* 0x044fe400078e0a03 */
[----:B------:R-:W-:-:S03]  /*23c0*/  VIADD R12, R12, 0x1 ;  /* 0x000000010c0c7836 */ /* 0x000fc60000000000 */
[----:B------:R-:W-:-:S04]  /*23d0*/  IABS R3, R3 ;  /* 0x0000000300037213 */ /* 0x000fc80000000000 */
[----:B------:R-:W-:-:S04]  /*23e0*/  I2FP.F32.S32 R3, R3 ;  /* 0x0000000300037245 */ /* 0x000fc80000201400 */
[----:B------:R-:W2:Y:S01]  /*23f0*/  FCHK P0, R3, R10 ;  /* 0x0000000a03007302 */ /* 0x000ea20000000000 */
[----:B------:R-:W-:-:S04]  /*2400*/  FFMA R15, R3, R6, RZ ;  /* 0x00000006030f7223 */ /* 0x000fc800000000ff */
[----:B---3--:R-:W-:-:S04]  /*2410*/  FFMA R4, -R10, R15, R3 ;  /* 0x0000000f0a047223 */ /* 0x008fc80000000103 */
[----:B------:R-:W-:Y:S01]  /*2420*/  FFMA R6, R6, R4, R15 ;  /* 0x0000000406067223 */ /* 0x000fe2000000000f */
[----:B--2---:R-:W-:Y:S06]  /*2430*/  @!P0 BRA `(.L_x_90) ;  /* 0x0000000000108947 */ /* 0x004fec0003800000 */
[----:B------:R-:W-:Y:S01]  /*2440*/  IMAD.MOV.U32 R17, RZ, RZ, R10 ;  /* 0x000000ffff117224 */ /* 0x000fe200078e000a */
[----:B------:R-:W-:-:S07]  /*2450*/  MOV R4, 0x2470 ;  /* 0x0000247000047802 */ /* 0x000fce0000000f00 */
[----:B01---5:R-:W-:Y:S05]  /*2460*/  CALL.REL.NOINC `($__internal_1_$__cuda_sm3x_div_rn_noftz_f32_slowpath) ;  /* 0x0000003400f87944 */ /* 0x023fea0003c00000 */
[----:B------:R-:W-:-:S07]  /*2470*/  IMAD.MOV.U32 R6, RZ, RZ, R3 ;  /* 0x000000ffff067224 */ /* 0x000fce00078e0003 */
.L_x_90:
[----:B------:R-:W-:Y:S05]  /*2480*/  BSYNC.RECONVERGENT B4 ;  /* 0x0000000000047941 */ /* 0x000fea0003800200 */
.L_x_89:
[----:B------:R-:W2:Y:S01]  /*2490*/  F2F.F64.F32 R4, R6 ;  /* 0x0000000600047310 */ /* 0x000ea20000201800 */
[----:B------:R-:W-:Y:S01]  /*24a0*/  UMOV UR4, 0x8b145703 ;  /* 0x8b14570300047882 */ /* 0x000fe20000000000 */
[----:B------:R-:W-:Y:S01]  /*24b0*/  UMOV UR5, 0x4005bf0a ;  /* 0x4005bf0a00057882 */ /* 0x000fe20000000000 */
[----:B------:R-:W-:Y:S01]  /*24c0*/  BSSY.RECONVERGENT B0, `(.L_x_91) ;  /* 0x0000054000007945 */ /* 0x000fe20003800200 */
[----:B------:R-:W-:Y:S01]  /*24d0*/  IMAD.MOV.U32 R40, RZ, RZ, -0x3ff ;  /* 0xfffffc01ff287424 */ /* 0x000fe200078e00ff */
[----:B--2---:R-:W-:-:S10]  /*24e0*/  DADD R4, -R4, UR4 ;  /* 0x0000000404047e29 */ /* 0x004fd40008000100 */
[----:B------:R-:W-:Y:S01]  /*24f0*/  ISETP.GT.AND P0, PT, R5, 0xfffff, PT ;  /* 0x000fffff0500780c */ /* 0x000fe20003f04270 */
[----:B------:R-:W-:Y:S02]  /*2500*/  IMAD.MOV.U32 R30, RZ, RZ, R4 ;  /* 0x000000ffff1e7224 */ /* 0x000fe400078e0004 */
[--C-:B------:R-:W-:Y:S02]  /*2510*/  IMAD.MOV.U32 R31, RZ, RZ, R5.reuse ;  /* 0x000000ffff1f7224 */ /* 0x100fe400078e0005 */
[----:B------:R-:W-:-:S08]  /*2520*/  IMAD.MOV.U32 R3, RZ, RZ, R5 ;  /* 0x000000ffff037224 */ /* 0x000fd000078e0005 */
[----:B------:R-:W-:Y:S01]  /*2530*/  @!P0 DMUL R30, R30, 1.80143985094819840000e+16 ;  /* 0x435000001e1e8828 */ /* 0x000fe20000000000 */
[----:B------:R-:W-:-:S09]  /*2540*/  @!P0 IMAD.MOV.U32 R40, RZ, RZ, -0x435 ;  /* 0xfffffbcbff288424 */ /* 0x000fd200078e00ff */
[----:B------:R-:W-:Y:S02]  /*2550*/  @!P0 IMAD.MOV.U32 R3, RZ, RZ, R31 ;  /* 0x000000ffff038224 */ /* 0x000fe400078e001f */
[----:B------:R-:W-:Y:S02]  /*2560*/  @!P0 IMAD.MOV.U32 R4, RZ, RZ, R30 ;  /* 0x000000ffff048224 */ /* 0x000fe400078e001e */
[----:B------:R-:W-:-:S05]  /*2570*/  VIADD R5, R3, 0xffffffff ;  /* 0xffffffff03057836 */ /* 0x000fca0000000000 */
[----:B------:R-:W-:-:S13]  /*2580*/  ISETP.GT.U32.AND P1, PT, R5, 0x7feffffe, PT ;  /* 0x7feffffe0500780c */ /* 0x000fda0003f24070 */
[----:B------:R-:W-:Y:S05]  /*2590*/  @P1 BRA `(.L_x_92) ;  /* 0x0000000400001947 */ /* 0x000fea0003800000 */
[----:B------:R-:W-:Y:S01]  /*25a0*/  LOP3.LUT R5, R3, 0xfffff, RZ, 0xc0, !PT ;  /* 0x000fffff03057812 */ /* 0x000fe200078ec0ff */
[----:B------:R-:W-:Y:S01]  /*25b0*/  IMAD.MOV.U32 R30, RZ, RZ, RZ ;  /* 0x000000ffff1e7224 */ /* 0x000fe200078e00ff */
[----:B------:R-:W-:Y:S01]  /*25c0*/  UMOV UR4, 0x3ae80f1e ;  /* 0x3ae80f1e00047882 */ /* 0x000fe20000000000 */
[----:B------:R-:W-:Y:S01]  /*25d0*/  IMAD.MOV.U32 R38, RZ, RZ, -0x748574fc ;  /* 0x8b7a8b04ff267424 */ /* 0x000fe200078e00ff */
[----:B------:R-:W-:Y:S01]  /*25e0*/  LOP3.LUT R5, R5, 0x3ff00000, RZ, 0xfc, !PT ;  /* 0x3ff0000005057812 */ /* 0x000fe200078efcff */
[----:B------:R-:W-:Y:S01]  /*25f0*/  IMAD.MOV.U32 R39, RZ, RZ, 0x3ed0ee25 ;  /* 0x3ed0ee25ff277424 */ /* 0x000fe200078e00ff */
[----:B------:R-:W-:Y:S01]  /*2600*/  UMOV UR5, 0x3eb1380b ;  /* 0x3eb1380b00057882 */ /* 0x000fe20000000000 */
[----:B------:R-:W-:Y:S01]  /*2610*/  LEA.HI R3, R3, R40, RZ, 0xc ;  /* 0x0000002803037211 */ /* 0x000fe200078f60ff */
[----:B------:R-:W-:Y:S01]  /*2620*/  IMAD.MOV.U32 R43, RZ, RZ, 0x43300000 ;  /* 0x43300000ff2b7424 */ /* 0x000fe200078e00ff */
[----:B------:R-:W-:Y:S01]  /*2630*/  ISETP.GE.U32.AND P0, PT, R5, 0x3ff6a09f, PT ;  /* 0x3ff6a09f0500780c */ /* 0x000fe20003f06070 */
[----:B------:R-:W-:Y:S01]  /*2640*/  UMOV UR6, 0x80000000 ;  /* 0x8000000000067882 */ /* 0x000fe20000000000 */
[----:B------:R-:W-:-:S11]  /*2650*/  UMOV UR7, 0x43300000 ;  /* 0x4330000000077882 */ /* 0x000fd60000000000 */
[----:B------:R-:W-:Y:S02]  /*2660*/  @P0 VIADD R15, R5, 0xfff00000 ;  /* 0xfff00000050f0836 */ /* 0x000fe40000000000 */
[----:B------:R-:W-:Y:S02]  /*2670*/  @P0 VIADD R3, R3, 0x1 ;  /* 0x0000000103030836 */ /* 0x000fe40000000000 */
[----:B------:R-:W-:-:S03]  /*2680*/  @P0 IMAD.MOV.U32 R5, RZ, RZ, R15 ;  /* 0x000000ffff050224 */ /* 0x000fc600078e000f */
[----:B------:R-:W-:-:S03]  /*2690*/  LOP3.LUT R42, R3, 0x80000000, RZ, 0x3c, !PT ;  /* 0x80000000032a7812 */ /* 0x000fc600078e3cff */
[C---:B------:R-:W-:Y:S02]  /*26a0*/  DADD R36, R4.reuse, 1 ;  /* 0x3ff0000004247429 */ /* 0x040fe40000000000 */
[----:B------:R-:W-:-:S04]  /*26b0*/  DADD R4, R4, -1 ;  /* 0xbff0000004047429 */ /* 0x000fc80000000000 */
[----:B------:R-:W2:Y:S02]  /*26c0*/  MUFU.RCP64H R31, R37 ;  /* 0x00000025001f7308 */ /* 0x000ea40000001800 */
[----:B--2---:R-:W-:-:S08]  /*26d0*/  DFMA R32, -R36, R30, 1 ;  /* 0x3ff000002420742b */ /* 0x004fd0000000011e */
[----:B------:R-:W-:-:S08]  /*26e0*/  DFMA R32, R32, R32, R32 ;  /* 0x000000202020722b */ /* 0x000fd00000000020 */
[----:B------:R-:W-:-:S08]  /*26f0*/  DFMA R30, R30, R32, R30 ;  /* 0x000000201e1e722b */ /* 0x000fd0000000001e */
[----:B------:R-:W-:-:S08]  /*2700*/  DMUL R32, R4, R30 ;  /* 0x0000001e04207228 */ /* 0x000fd00000000000 */
[----:B------:R-:W-:-:S08]  /*2710*/  DFMA R32, R4, R30, R32 ;  /* 0x0000001e0420722b */ /* 0x000fd00000000020 */
[----:B------:R-:W-:Y:S02]  /*2720*/  DMUL R34, R32, R32 ;  /* 0x0000002020227228 */ /* 0x000fe40000000000 */
[----:B------:R-:W-:-:S06]  /*2730*/  DADD R40, R4, -R32 ;  /* 0x0000000004287229 */ /* 0x000fcc0000000820 */
[----:B------:R-:W-:Y:S01]  /*2740*/  DFMA R36, R34, UR4, R38 ;  /* 0x0000000422247c2b */ /* 0x000fe20008000026 */
[----:B------:R-:W-:Y:S01]  /*2750*/  UMOV UR4, 0x9f02676f ;  /* 0x9f02676f00047882 */ /* 0x000fe20000000000 */
[----:B------:R-:W-:Y:S01]  /*2760*/  UMOV UR5, 0x3ef3b266 ;  /* 0x3ef3b26600057882 */ /* 0x000fe20000000000 */
[----:B------:R-:W-:-:S05]  /*2770*/  DADD R40, R40, R40 ;  /* 0x0000000028287229 */ /* 0x000fca0000000028 */
[----:B------:R-:W-:Y:S01]  /*2780*/  DFMA R36, R34, R36, UR4 ;  /* 0x0000000422247e2b */ /* 0x000fe20008000024 */
[----:B------:R-:W-:Y:S01]  /*2790*/  UMOV UR4, 0xa9ab0956 ;  /* 0xa9ab095600047882 */ /* 0x000fe20000000000 */
[----:B------:R-:W-:Y:S01]  /*27a0*/  UMOV UR5, 0x3f1745cb ;  /* 0x3f1745cb00057882 */ /* 0x000fe20000000000 */
[----:B------:R-:W-:-:S05]  /*27b0*/  DFMA R40, R4, -R32, R40 ;  /* 0x800000200428722b */ /* 0x000fca0000000028 */
[----:B------:R-:W-:Y:S01]  /*27c0*/  DFMA R36, R34, R36, UR4 ;  /* 0x0000000422247e2b */ /* 0x000fe20008000024 */
[----:B------:R-:W-:Y:S01]  /*27d0*/  UMOV UR4, 0x2d1b5154 ;  /* 0x2d1b515400047882 */ /* 0x000fe20000000000 */
[----:B------:R-:W-:Y:S01]  /*27e0*/  UMOV UR5, 0x3f3c71c7 ;  /* 0x3f3c71c700057882 */ /* 0x000fe20000000000 */
[----:B------:R-:W-:-:S05]  /*27f0*/  DMUL R40, R30, R40 ;  /* 0x000000281e287228 */ /* 0x000fca0000000000 */
[----:B------:R-:W-:Y:S01]  /*2800*/  DFMA R36, R34, R36, UR4 ;  /* 0x0000000422247e2b */ /* 0x000fe20008000024 */
[----:B------:R-:W-:Y:S01]  /*2810*/  UMOV UR4, 0x923be72d ;  /* 0x923be72d00047882 */ /* 0x000fe20000000000 */
[----:B------:R-:W-:-:S06]  /*2820*/  UMOV UR5, 0x3f624924 ;  /* 0x3f62492400057882 */ /* 0x000fcc0000000000 */
[----:B------:R-:W-:Y:S01]  /*2830*/  DFMA R38, R34, R36, UR4 ;  /* 0x0000000422267e2b */ /* 0x000fe20008000024 */
[----:B------:R-:W-:Y:S01]  /*2840*/  UMOV UR4, 0x9999a3c4 ;  /* 0x9999a3c400047882 */ /* 0x000fe20000000000 */
[----:B------:R-:W-:Y:S01]  /*2850*/  UMOV UR5, 0x3f899999 ;  /* 0x3f89999900057882 */ /* 0x000fe20000000000 */
[----:B------:R-:W-:Y:S01]  /*2860*/  DADD R36, R42, -UR6 ;  /* 0x800000062a247e29 */ /* 0x000fe20008000000 */
[----:B------:R-:W-:Y:S01]  /*2870*/  UMOV UR6, 0xfefa39ef ;  /* 0xfefa39ef00067882 */ /* 0x000fe20000000000 */
[----:B------:R-:W-:-:S03]  /*2880*/  UMOV UR7, 0x3fe62e42 ;  /* 0x3fe62e4200077882 */ /* 0x000fc60000000000 */
[----:B------:R-:W-:Y:S01]  /*2890*/  DFMA R38, R34, R38, UR4 ;  /* 0x0000000422267e2b */ /* 0x000fe20008000026 */
[----:B------:R-:W-:Y:S01]  /*28a0*/  UMOV UR4, 0x55555554 ;  /* 0x5555555400047882 */ /* 0x000fe20000000000 */
[----:B------:R-:W-:Y:S01]  /*28b0*/  UMOV UR5, 0x3fb55555 ;  /* 0x3fb5555500057882 */ /* 0x000fe20000000000 */
[----:B------:R-:W-:-:S05]  /*28c0*/  DFMA R4, R36, UR6, R32 ;  /* 0x0000000624047c2b */ /* 0x000fca0008000020 */
[----:B------:R-:W-:Y:S01]  /*28d0*/  DFMA R38, R34, R38, UR4 ;  /* 0x0000000422267e2b */ /* 0x000fe20008000026 */
[----:B------:R-:W-:Y:S01]  /*28e0*/  UMOV UR4, 0xfefa39ef ;  /* 0xfefa39ef00047882 */ /* 0x000fe20000000000 */
[----:B------:R-:W-:Y:S02]  /*28f0*/  UMOV UR5, 0x3fe62e42 ;  /* 0x3fe62e4200057882 */ /* 0x000fe40000000000 */
[----:B------:R-:W-:Y:S01]  /*2900*/  DFMA R42, R36, -UR4, R4 ;  /* 0x80000004242a7c2b */ /* 0x000fe20008000004 */
[----:B------:R-:W-:Y:S01]  /*2910*/  UMOV UR4, 0x3b39803f ;  /* 0x3b39803f00047882 */ /* 0x000fe20000000000 */
[----:B------:R-:W-:Y:S02]  /*2920*/  UMOV UR5, 0x3c7abc9e ;  /* 0x3c7abc9e00057882 */ /* 0x000fe40000000000 */
[----:B------:R-:W-:-:S04]  /*2930*/  DMUL R38, R34, R38 ;  /* 0x0000002622267228 */ /* 0x000fc80000000000 */
[----:B------:R-:W-:-:S04]  /*2940*/  DADD R42, -R32, R42 ;  /* 0x00000000202a7229 */ /* 0x000fc8000000012a */
[----:B------:R-:W-:-:S08]  /*2950*/  DFMA R38, R32, R38, R40 ;  /* 0x000000262026722b */ /* 0x000fd00000000028 */
[----:B------:R-:W-:-:S08]  /*2960*/  DADD R38, R38, -R42 ;  /* 0x0000000026267229 */ /* 0x000fd0000000082a */
[----:B------:R-:W-:-:S08]  /*2970*/  DFMA R38, R36, UR4, R38 ;  /* 0x0000000424267c2b */ /* 0x000fd00008000026 */
[----:B------:R-:W-:Y:S01]  /*2980*/  DADD R4, R4, R38 ;  /* 0x0000000004047229 */ /* 0x000fe20000000026 */
[----:B------:R-:W-:Y:S10]  /*2990*/  BRA `(.L_x_93) ;  /* 0x0000000000187947 */ /* 0x000ff40003800000 */
.L_x_92:
[----:B------:R-:W-:Y:S01]  /*29a0*/  IMAD.MOV.U32 R4, RZ, RZ, 0x0 ;  /* 0x00000000ff047424 */ /* 0x000fe200078e00ff */
[----:B------:R-:W-:Y:S01]  /*29b0*/  LOP3.LUT P0, RZ, R31, 0x7fffffff, RZ, 0xc0, !PT ;  /* 0x7fffffff1fff7812 */ /* 0x000fe2000780c0ff */
[----:B------:R-:W-:-:S06]  /*29c0*/  IMAD.MOV.U32 R5, RZ, RZ, 0x7ff00000 ;  /* 0x7ff00000ff057424 */ /* 0x000fcc00078e00ff */
[----:B------:R-:W-:-:S10]  /*29d0*/  DFMA R4, R30, R4, +INF ;  /* 0x7ff000001e04742b */ /* 0x000fd40000000004 */
[----:B------:R-:W-:Y:S02]  /*29e0*/  FSEL R4, R4, RZ, P0 ;  /* 0x000000ff04047208 */ /* 0x000fe40000000000 */
[----:B------:R-:W-:-:S07]  /*29f0*/  FSEL R5, R5, -QNAN , P0 ;  /* 0xfff0000005057808 */ /* 0x000fce0000000000 */
.L_x_93:
[----:B------:R-:W-:Y:S05]  /*2a00*/  BSYNC.RECONVERGENT B0 ;  /* 0x0000000000007941 */ /* 0x000fea0003800200 */
.L_x_91:
[----:B-----5:R-:W-:Y:S01]  /*2a10*/  ISETP.GE.AND P0, PT, R13, R14, PT ;  /* 0x0000000e0d00720c */ /* 0x020fe20003f06270 */
[----:B------:R-:W-:-:S12]  /*2a20*/  BSSY.RECONVERGENT B0, `(.L_x_94) ;  /* 0x0000042000007945 */ /* 0x000fd80003800200 */
[----:B------:R-:W-:Y:S05]  /*2a30*/  @P0 BRA `(.L_x_95) ;  /* 0x0000000400000947 */ /* 0x000fea0003800000 */
[----:B------:R-:W2:Y:S01]  /*2a40*/  F2F.F32.F64 R4, R4 ;  /* 0x0000000400047310 */ /* 0x000ea20000301000 */
[----:B------:R-:W-:Y:S01]  /*2a50*/  UMOV UR4, 0x9374bc6a ;  /* 0x9374bc6a00047882 */ /* 0x000fe20000000000 */
[----:B------:R-:W-:Y:S01]  /*2a60*/  UMOV UR5, 0x3ff00418 ;  /* 0x3ff0041800057882 */ /* 0x000fe20000000000 */
[----:B--2---:R-:W-:-:S05]  /*2a70*/  FMUL R3, R11, R4 ;  /* 0x000000040b037220 */ /* 0x004fca0000400000 */
[----:B------:R-:W2:Y:S02]  /*2a80*/  F2F.F64.F32 R30, R3 ;  /* 0x00000003001e7310 */ /* 0x000ea40000201800 */
[----:B--2---:R-:W-:-:S11]  /*2a90*/  DMUL R30, R30, UR4 ;  /* 0x000000041e1e7c28 */ /* 0x004fd60008000000 */
.L_x_100:
[----:B--2---:R-:W2:Y:S01]  /*2aa0*/  LDC.64 R4, c[0x0][0x3b8] ;  /* 0x0000ee00ff047b82 */ /* 0x004ea20000000a00 */
[----:B------:R-:W3:Y:S01]  /*2ab0*/  LDG.E R3, desc[UR36][R24.64] ;  /* 0x0000002418037981 */ /* 0x000ee2000c1e1900 */
[----:B--2---:R-:W-:-:S05]  /*2ac0*/  IMAD.WIDE R4, R13, 0x4, R4 ;  /* 0x000000040d047825 */ /* 0x004fca00078e0204 */
[----:B------:R-:W3:Y:S01]  /*2ad0*/  LDG.E R6, desc[UR36][R4.64] ;  /* 0x0000002404067981 */ /* 0x000ee2000c1e1900 */
[----:B------:R-:W-:Y:S01]  /*2ae0*/  BSSY.RELIABLE B1, `(.L_x_96) ;  /* 0x0000032000017945 */ /* 0x000fe20003800100 */
[----:B---3--:R-:W-:-:S13]  /*2af0*/  ISETP.GE.AND P0, PT, R6, R3, PT ;  /* 0x000000030600720c */ /* 0x008fda0003f06270 */
[----:B------:R-:W-:Y:S05]  /*2b00*/  @P0 BRA `(.L_x_97) ;  /* 0x0000000000bc0947 */ /* 0x000fea0003800000 */
[----:B------:R-:W2:Y:S04]  /*2b10*/  LDG.E R15, desc[UR36][R20.64] ;  /* 0x00000024140f7981 */ /* 0x000ea8000c1e1900 */
[----:B------:R-:W3:Y:S01]  /*2b20*/  LDG.E R4, desc[UR36][R20.64+0x4] ;  /* 0x0000042414047981 */ /* 0x000ee2000c1e1900 */
[----:B--2---:R-:W-:-:S05]  /*2b30*/  IMAD.IADD R15, R6, 0x1, R15 ;  /* 0x00000001060f7824 */ /* 0x004fca00078e020f */
[----:B---3--:R-:W-:-:S13]  /*2b40*/  ISETP.GE.AND P0, PT, R15, R4, PT ;  /* 0x000000040f00720c */ /* 0x008fda0003f06270 */
[----:B------:R-:W-:Y:S05]  /*2b50*/  @P0 BREAK.RELIABLE B1 ;  /* 0x0000000000010942 */ /* 0x000fea0003800100 */
[----:B------:R-:W-:Y:S05]  /*2b60*/  @P0 BRA `(.L_x_95) ;  /* 0x0000000000b40947 */ /* 0x000fea0003800000 */
[----:B------:R-:W2:Y:S02]  /*2b70*/  LDC.64 R4, c[0x0][0x3f8] ;  /* 0x0000fe00ff047b82 */ /* 0x000ea40000000a00 */
[----:B--2---:R-:W-:-:S06]  /*2b80*/  IMAD.WIDE R4, R15, 0x4, R4 ;  /* 0x000000040f047825 */ /* 0x004fcc00078e0204 */
[----:B------:R-:W2:Y:S01]  /*2b90*/  LDG.E R4, desc[UR36][R4.64] ;  /* 0x0000002404047981 */ /* 0x000ea2000c1e1900 */
[----:B------:R-:W-:Y:S01]  /*2ba0*/  IMAD.MOV.U32 R3, RZ, RZ, 0x41c80000 ;  /* 0x41c80000ff037424 */ /* 0x000fe200078e00ff */
[----:B------:R-:W-:Y:S01]  /*2bb0*/  UMOV UR4, 0xd2f1a9fc ;  /* 0xd2f1a9fc00047882 */ /* 0x000fe20000000000 */
[----:B------:R-:W-:Y:S01]  /*2bc0*/  UMOV UR5, 0x3f50624d ;  /* 0x3f50624d00057882 */ /* 0x000fe20000000000 */
[----:B------:R-:W-:Y:S01]  /*2bd0*/  IMAD.MOV.U32 R34, RZ, RZ, 0x1 ;  /* 0x00000001ff227424 */ /* 0x000fe200078e00ff */
[----:B------:R-:W-:Y:S01]  /*2be0*/  FSETP.GEU.AND P1, PT, |R31|, 6.5827683646048100446e-37, PT ;  /* 0x036000001f00780b */ /* 0x000fe20003f2e200 */
[----:B------:R-:W-:Y:S01]  /*2bf0*/  BSSY.RECONVERGENT B4, `(.L_x_98) ;  /* 0x0000019000047945 */ /* 0x000fe20003800200 */
[----:B--2---:R-:W-:-:S04]  /*2c00*/  FFMA R3, R4, -R3, 1 ;  /* 0x3f80000004037423 */ /* 0x004fc80000000803 */
[----:B------:R-:W-:-:S04]  /*2c10*/  FADD R3, R3, 25 ;  /* 0x41c8000003037421 */ /* 0x000fc80000000000 */
[----:B------:R-:W1:Y:S02]  /*2c20*/  F2F.F64.F32 R32, R3 ;  /* 0x0000000300207310 */ /* 0x000e640000201800 */
[----:B-1----:R-:W-:-:S06]  /*2c30*/  DFMA R32, R32, UR4, R28 ;  /* 0x0000000420207c2b */ /* 0x002fcc000800001c */
[----:B------:R-:W1:Y:S02]  /*2c40*/  MUFU.RCP64H R35, R33 ;  /* 0x0000002100237308 */ /* 0x000e640000001800 */
[----:B-1----:R-:W-:-:S08]  /*2c50*/  DFMA R36, -R32, R34, 1 ;  /* 0x3ff000002024742b */ /* 0x002fd00000000122 */
[----:B------:R-:W-:-:S08]  /*2c60*/  DFMA R36, R36, R36, R36 ;  /* 0x000000242424722b */ /* 0x000fd00000000024 */
[----:B------:R-:W-:-:S08]  /*2c70*/  DFMA R36, R34, R36, R34 ;  /* 0x000000242224722b */ /* 0x000fd00000000022 */
[----:B------:R-:W-:-:S08]  /*2c80*/  DFMA R4, -R32, R36, 1 ;  /* 0x3ff000002004742b */ /* 0x000fd00000000124 */
[----:B------:R-:W-:-:S08]  /*2c90*/  DFMA R4, R36, R4, R36 ;  /* 0x000000042404722b */ /* 0x000fd00000000024 */
[----:B------:R-:W-:-:S08]  /*2ca0*/  DMUL R34, R30, R4 ;  /* 0x000000041e227228 */ /* 0x000fd00000000000 */
[----:B------:R-:W-:-:S08]  /*2cb0*/  DFMA R36, -R32, R34, R30 ;  /* 0x000000222024722b */ /* 0x000fd0000000011e */
[----:B------:R-:W-:-:S10]  /*2cc0*/  DFMA R4, R4, R36, R34 ;  /* 0x000000240404722b */ /* 0x000fd40000000022 */
[----:B------:R-:W-:-:S05]  /*2cd0*/  FFMA R3, RZ, R33, R5 ;  /* 0x00000021ff037223 */ /* 0x000fca0000000005 */
[----:B------:R-:W-:-:S13]  /*2ce0*/  FSETP.GT.AND P0, PT, |R3|, 1.469367938527859385e-39, PT ;  /* 0x001000000300780b */ /* 0x000fda0003f04200 */
[----:B------:R-:W-:Y:S05]  /*2cf0*/  @P0 BRA P1, `(.L_x_99) ;  /* 0x0000000000200947 */ /* 0x000fea0000800000 */
[----:B------:R-:W-:Y:S01]  /*2d00*/  IMAD.MOV.U32 R34, RZ, RZ, R32 ;  /* 0x000000ffff227224 */ /* 0x000fe200078e0020 */
[----:B------:R-:W-:Y:S01]  /*2d10*/  MOV R4, 0x2d60 ;  /* 0x00002d6000047802 */ /* 0x000fe20000000f00 */
[----:B------:R-:W-:Y:S02]  /*2d20*/  IMAD.MOV.U32 R35, RZ, RZ, R33 ;  /* 0x000000ffff237224 */ /* 0x000fe400078e0021 */
[----:B------:R-:W-:Y:S02]  /*2d30*/  IMAD.MOV.U32 R36, RZ, RZ, R30 ;  /* 0x000000ffff247224 */ /* 0x000fe400078e001e */
[----:B------:R-:W-:-:S07]  /*2d40*/  IMAD.MOV.U32 R37, RZ, RZ, R31 ;  /* 0x000000ffff257224 */ /* 0x000fce00078e001f */
[----:B0-----:R-:W-:Y:S05]  /*2d50*/  CALL.REL.NOINC `($__internal_0_$__cuda_sm20_div_rn_f64_full) ;  /* 0x0000002800547944 */ /* 0x001fea0003c00000 */
[----:B------:R-:W-:Y:S02]  /*2d60*/  IMAD.MOV.U32 R4, RZ, RZ, R40 ;  /* 0x000000ffff047224 */ /* 0x000fe400078e0028 */
[----:B------:R-:W-:-:S07]  /*2d70*/  IMAD.MOV.U32 R5, RZ, RZ, R41 ;  /* 0x000000ffff057224 */ /* 0x000fce00078e0029 */
.L_x_99:
[----:B------:R-:W-:Y:S05]  /*2d80*/  BSYNC.RECONVERGENT B4 ;  /* 0x0000000000047941 */ /* 0x000fea0003800200 */
.L_x_98:
[----:B------:R-:W1:Y:S02]  /*2d90*/  LDC.64 R32, c[0x0][0x400] ;  /* 0x00010000ff207b82 */ /* 0x000e640000000a00 */
[----:B-1----:R-:W-:-:S05]  /*2da0*/  IMAD.WIDE R32, R15, 0x4, R32 ;  /* 0x000000040f207825 */ /* 0x002fca00078e0220 */
[----:B------:R-:W2:Y:S02]  /*2db0*/  LDG.E R3, desc[UR36][R32.64] ;  /* 0x0000002420037981 */ /* 0x000ea4000c1e1900 */
[----:B--2---:R-:W1:Y:S02]  /*2dc0*/  F2F.F64.F32 R34, R3 ;  /* 0x0000000300227310 */ /* 0x004e640000201800 */
[----:B-1----:R-:W-:-:S10]  /*2dd0*/  DADD R34, R34, R4 ;  /* 0x0000000022227229 */ /* 0x002fd40000000004 */
[----:B------:R-:W1:Y:S02]  /*2de0*/  F2F.F32.F64 R35, R34 ;  /* 0x0000002200237310 */ /* 0x000e640000301000 */
[----:B-1----:R2:W-:Y:S02]  /*2df0*/  STG.E desc[UR36][R32.64], R35 ;  /* 0x0000002320007986 */ /* 0x0025e4000c101924 */
.L_x_97:
[----:B------:R-:W-:Y:S05]  /*2e00*/  BSYNC.RELIABLE B1 ;  /* 0x0000000000017941 */ /* 0x000fea0003800100 */
.L_x_96:
[----:B------:R-:W-:-:S05]  /*2e10*/  VIADD R13, R13, 0x1 ;  /* 0x000000010d0d7836 */ /* 0x000fca0000000000 */
[----:B------:R-:W-:-:S13]  /*2e20*/  ISETP.NE.AND P0, PT, R13, R14, PT ;  /* 0x0000000e0d00720c */ /* 0x000fda0003f05270 */
[----:B------:R-:W-:Y:S05]  /*2e30*/  @P0 BRA `(.L_x_100) ;  /* 0xfffffffc00180947 */ /* 0x000fea000383ffff */
.L_x_95:
[----:B------:R-:W-:Y:S05]  /*2e40*/  BSYNC.RECONVERGENT B0 ;  /* 0x0000000000007941 */ /* 0x000fea0003800200 */
.L_x_94:
[----:B------:R-:W-:Y:S05]  /*2e50*/  @P3 BRA `(.L_x_101) ;  /* 0xfffffff4002c3947 */ /* 0x000fea000383ffff */
.L_x_84:
[----:B------:R-:W-:Y:S05]  /*2e60*/  BSYNC.RECONVERGENT B2 ;  /* 0x0000000000027941 */ /* 0x000fea0003800200 */
.L_x_83:
[----:B------:R-:W-:-:S05]  /*2e70*/  VIADD R7, R7, 0x1 ;  /* 0x0000000107077836 */ /* 0x000fca0000000000 */
[----:B------:R-:W-:-:S13]  /*2e80*/  ISETP.NE.AND P0, PT, R7, R8, PT ;  /* 0x000000080700720c */ /* 0x000fda0003f05270 */
[----:B------:R-:W-:Y:S05]  /*2e90*/  @P0 BRA `(.L_x_102) ;  /* 0xffffffec007c0947 */ /* 0x000fea000383ffff */
.L_x_82:
[----:B------:R-:W-:Y:S05]  /*2ea0*/  BSYNC.RECONVERGENT B3 ;  /* 0x0000000000037941 */ /* 0x000fea0003800200 */
.L_x_81:
[----:B------:R-:W-:Y:S05]  /*2eb0*/  WARPSYNC.ALL ;  /* 0x0000000000007948 */ /* 0x000fea0003800000 */
[----:B-----5:R-:W3:Y:S04]  /*2ec0*/  LDG.E R14, desc[UR36][R22.64] ;  /* 0x00000024160e7981 */ /* 0x020ee8000c1e1900 */
[----:B------:R-:W3:Y:S01]  /*2ed0*/  LDG.E R7, desc[UR36][R22.64+0x4] ;  /* 0x0000042416077981 */ /* 0x000ee2000c1e1900 */
[----:B------:R-:W-:Y:S01]  /*2ee0*/  BSSY.RECONVERGENT B3, `(.L_x_103) ;  /* 0x0000128000037945 */ /* 0x000fe20003800200 */
[----:B---3--:R-:W-:-:S13]  /*2ef0*/  ISETP.GE.AND P0, PT, R14, R7, PT ;  /* 0x000000070e00720c */ /* 0x008fda0003f06270 */
[----:B------:R-:W-:Y:S05]  /*2f00*/  @P0 BRA `(.L_x_104) ;  /* 0x0000001000940947 */ /* 0x000fea0003800000 */
.L_x_124:
[----:B0-----:R-:W0:Y:S01]  /*2f10*/  LDC.64 R8, c[0x0][0x398] ;  /* 0x0000e600ff087b82 */ /* 0x001e220000000a00 */
[----:B------:R-:W3:Y:S01]  /*2f20*/  LDCU UR4, c[0x0][0x3c8] ;  /* 0x00007900ff0477ac */ /* 0x000ee20008000800 */
[----:B0-----:R-:W-:-:S05]  /*2f30*/  IMAD.WIDE R8, R14, 0x4, R8 ;  /* 0x000000040e087825 */ /* 0x001fca00078e0208 */
[----:B------:R-:W3:Y:S01]  /*2f40*/  LDG.E R22, desc[UR36][R8.64] ;  /* 0x0000002408167981 */ /* 0x000ee2000c1e1900 */
[----:B------:R-:W-:Y:S01]  /*2f50*/  IMAD.MOV.U32 R3, RZ, RZ, R14 ;  /* 0x000000ffff037224 */ /* 0x000fe200078e000e */
[----:B------:R-:W-:Y:S01]  /*2f60*/  BSSY.RECONVERGENT B2, `(.L_x_105) ;  /* 0x000011e000027945 */ /* 0x000fe20003800200 */
[----:B------:R-:W-:-:S05]  /*2f70*/  VIADD R14, R14, 0x1 ;  /* 0x000000010e0e7836 */ /* 0x000fca0000000000 */
[----:B------:R-:W-:Y:S02]  /*2f80*/  ISETP.NE.AND P3, PT, R14, R7, PT ;  /* 0x000000070e00720c */ /* 0x000fe40003f65270 */
[----:B---3--:R-:W-:-:S13]  /*2f90*/  ISETP.GE.AND P0, PT, R22, UR4, PT ;  /* 0x0000000416007c0c */ /* 0x008fda000bf06270 */
[----:B-12---:R-:W-:Y:S05]  /*2fa0*/  @P0 BRA `(.L_x_106) ;  /* 0x0000001000640947 */ /* 0x006fea0003800000 */
[----:B------:R-:W0:Y:S02]  /*2fb0*/  LDC.64 R4, c[0x0][0x3b0] ;  /* 0x0000ec00ff047b82 */ /* 0x000e240000000a00 */
[----:B0-----:R-:W-:-:S06]  /*2fc0*/  IMAD.WIDE R4, R3, 0x4, R4 ;  /* 0x0000000403047825 */ /* 0x001fcc00078e0204 */
[----:B------:R-:W3:Y:S01]  /*2fd0*/  LDG.E R5, desc[UR36][R4.64] ;  /* 0x0000002404057981 */ /* 0x000ee2000c1e1900 */
[----:B------:R-:W0:Y:S01]  /*2fe0*/  MUFU.RCP R3, R0 ;  /* 0x0000000000037308 */ /* 0x000e220000001000 */
[----:B------:R-:W-:Y:S01]  /*2ff0*/  BSSY.RECONVERGENT B4, `(.L_x_107) ;  /* 0x000000d000047945 */ /* 0x000fe20003800200 */
[----:B0-----:R-:W-:-:S04]  /*3000*/  FFMA R6, R3, -R0, 1 ;  /* 0x3f80000003067423 */ /* 0x001fc80000000800 */
[----:B------:R-:W-:Y:S02]  /*3010*/  FFMA R3, R3, R6, R3 ;  /* 0x0000000603037223 */ /* 0x000fe40000000003 */
[----:B---3--:R-:W0:Y:S02]  /*3020*/  FCHK P0, R5, R0 ;  /* 0x0000000005007302 */ /* 0x008e240000000000 */
[----:B------:R-:W-:-:S04]  /*3030*/  FFMA R6, R3, R5, RZ ;  /* 0x0000000503067223 */ /* 0x000fc800000000ff */
[----:B------:R-:W-:-:S04]  /*3040*/  FFMA R11, R6, -R0, R5 ;  /* 0x80000000060b7223 */ /* 0x000fc80000000005 */
[----:B------:R-:W-:Y:S01]  /*3050*/  FFMA R6, R3, R11, R6 ;  /* 0x0000000b03067223 */ /* 0x000fe20000000006 */
[----:B0-----:R-:W-:Y:S06]  /*3060*/  @!P0 BRA `(.L_x_108) ;  /* 0x0000000000148947 */ /* 0x001fec0003800000 */
[----:B------:R-:W-:Y:S01]  /*3070*/  IMAD.MOV.U32 R3, RZ, RZ, R5 ;  /* 0x000000ffff037224 */ /* 0x000fe200078e0005 */
[----:B------:R-:W-:Y:S01]  /*3080*/  MOV R4, 0x30b0 ;  /* 0x000030b000047802 */ /* 0x000fe20000000f00 */
[----:B------:R-:W-:-:S07]  /*3090*/  IMAD.MOV.U32 R17, RZ, RZ, R0 ;  /* 0x000000ffff117224 */ /* 0x000fce00078e0000 */
[----:B-12---:R-:W-:Y:S05]  /*30a0*/  CALL.REL.NOINC `($__internal_1_$__cuda_sm3x_div_rn_noftz_f32_slowpath) ;  /* 0x0000002800e87944 */ /* 0x006fea0003c00000 */
[----:B------:R-:W-:-:S07]  /*30b0*/  IMAD.MOV.U32 R6, RZ, RZ, R3 ;  /* 0x000000ffff067224 */ /* 0x000fce00078e0003 */
.L_x_108:
[----:B------:R-:W-:Y:S05]  /*30c0*/  BSYNC.RECONVERGENT B4 ;  /* 0x0000000000047941 */ /* 0x000fea0003800200 */
.L_x_107:
[----:B------:R-:W0:Y:S01]  /*30d0*/  F2F.F64.F32 R4, R6 ;  /* 0x0000000600047310 */ /* 0x000e220000201800 */
[----:B------:R-:W-:Y:S01]  /*30e0*/  UMOV UR4, 0xc083126f ;  /* 0xc083126f00047882 */ /* 0x000fe20000000000 */
[----:B------:R-:W-:Y:S01]  /*30f0*/  UMOV UR5, 0x3ff921ca ;  /* 0x3ff921ca00057882 */ /* 0x000fe20000000000 */
[----:B------:R-:W-:Y:S01]  /*3100*/  BSSY.RECONVERGENT B0, `(.L_x_109) ;  /* 0x000001a000007945 */ /* 0x000fe20003800200 */
[----:B0-----:R-:W-:-:S08]  /*3110*/  DMUL R26, R4, UR4 ;  /* 0x00000004041a7c28 */ /* 0x001fd00008000000 */
        /* <DEDUP_REMOVED lines=23> */
[----:B-12---:R-:W-:Y:S05]  /*3290*/  CALL.REL.NOINC `($_Z17compute_ion_matchPiS_iS_S_PfS0_S_S_iS0_S_lS_S_S0_S0_S_S_S_fPdiS1_dS_S_$__internal_trig_reduction_slowpathd) ;  /* 0x0000003000107944 */ /* 0x006fea0003c00000 */
.L_x_110:
[----:B------:R-:W-:Y:S05]  /*32a0*/  BSYNC.RECONVERGENT B0 ;  /* 0x0000000000007941 */ /* 0x000fea0003800200 */
.L_x_109:
[----:B------:R-:W0:Y:S01]  /*32b0*/  LDCU.64 UR4, c[0x4][0x78] ;  /* 0x01000f00ff0477ac */ /* 0x000e220008000a00 */
[----:B------:R-:W-:-:S05]  /*32c0*/  IMAD.SHL.U32 R6, R3, 0x40, RZ ;  /* 0x0000004003067824 */ /* 0x000fca00078e00ff */
[----:B------:R-:W-:-:S04]  /*32d0*/  LOP3.LUT R6, R6, 0x40, RZ, 0xc0, !PT ;  /* 0x0000004006067812 */ /* 0x000fc800078ec0ff */
[----:B0-----:R-:W-:-:S05]  /*32e0*/  IADD3 R12, P0, PT, R6, UR4, RZ ;  /* 0x00000004060c7c10 */ /* 0x001fca000ff1e0ff */
[----:B------:R-:W-:-:S05]  /*32f0*/  IMAD.X R13, RZ, RZ, UR5, P0 ;  /* 0x00000005ff0d7e24 */ /* 0x000fca00080e06ff */
[----:B--2---:R-:W2:Y:S04]  /*3300*/  LDG.E.128.CONSTANT R32, desc[UR36][R12.64] ;  /* 0x000000240c207981 */ /* 0x004ea8000c1e9d00 */
[----:B------:R-:W3:Y:S04]  /*3310*/  LDG.E.128.CONSTANT R36, desc[UR36][R12.64+0x10] ;  /* 0x000010240c247981 */ /* 0x000ee8000c1e9d00 */
[----:B-1----:R0:W4:Y:S01]  /*3320*/  LDG.E.128.CONSTANT R28, desc[UR36][R12.64+0x20] ;  /* 0x000020240c1c7981 */ /* 0x002122000c1e9d00 */
        /* <DEDUP_REMOVED lines=25> */
[----:B------:R-:W-:Y:S02]  /*34c0*/  IABS R6, R22 ;  /* 0x0000001600067213 */ /* 0x000fe40000000000 */
[----:B------:R-:W-:Y:S02]  /*34d0*/  I2FP.F32.S32 R17, R17 ;  /* 0x0000001100117245 */ /* 0x000fe40000201400 */
[----:B------:R-:W-:Y:S02]  /*34e0*/  I2FP.F32.S32 R6, R6 ;  /* 0x0000000600067245 */ /* 0x000fe40000201400 */
[----:B------:R-:W-:Y:S02]  /*34f0*/  FSEL R10, R10, R4, !P0 ;  /* 0x000000040a0a7208 */ /* 0x000fe40004000000 */
[----:B------:R-:W-:-:S02]  /*3500*/  FSETP.GT.AND P1, PT, R17, R6, PT ;  /* 0x000000061100720b */ /* 0x000fc40003f24000 */
[----:B------:R-:W-:Y:S02]  /*3510*/  FSEL R11, R11, R5, !P0 ;  /* 0x000000050b0b7208 */ /* 0x000fe40004000000 */
[----:B------:R-:W-:Y:S02]  /*3520*/  ISETP.GT.AND P0, PT, R12, R15, PT ;  /* 0x0000000f0c00720c */ /* 0x000fe40003f04270 */
[----:B------:R-:W-:Y:S02]  /*3530*/  FSEL R17, R17, R6, P1 ;  /* 0x0000000611117208 */ /* 0x000fe40000800000 */
[----:B------:R-:W-:Y:S01]  /*3540*/  DADD R4, RZ, -R10 ;  /* 0x00000000ff047229 */ /* 0x000fe2000000080a */
[----:B------:R-:W-:Y:S02]  /*3550*/  LOP3.LUT P1, RZ, R3, 0x2, RZ, 0xc0, !PT ;  /* 0x0000000203ff7812 */ /* 0x000fe4000782c0ff */
[----:B------:R-:W-:-:S07]  /*3560*/  FSETP.LT.OR P0, PT, R17, 1, P0 ;  /* 0x3f8000001100780b */ /* 0x000fce0000701400 */
[----:B------:R-:W-:Y:S02]  /*3570*/  FSEL R4, R10, R4, !P1 ;  /* 0x000000040a047208 */ /* 0x000fe40004800000 */
[----:B------:R-:W-:-:S04]  /*3580*/  FSEL R5, R11, R5, !P1 ;  /* 0x000000050b057208 */ /* 0x000fc80004800000 */
[----:B------:R-:W-:Y:S05]  /*3590*/  @P0 BRA `(.L_x_106) ;  /* 0x0000000800e80947 */ /* 0x000fea0003800000 */
[----:B------:R-:W0:Y:S01]  /*35a0*/  F2F.F32.F64 R19, R4 ;  /* 0x0000000400137310 */ /* 0x000e220000301000 */
[----:B------:R-:W-:-:S07]  /*35b0*/  IMAD.MOV.U32 R22, RZ, RZ, R12 ;  /* 0x000000ffff167224 */ /* 0x000fce00078e000c */
[----:B0-----:R0:W1:Y:S02]  /*35c0*/  F2F.F64.F32 R10, R19 ;  /* 0x00000013000a7310 */ /* 0x0010640000201800 */
.L_x_123:
        /* <DEDUP_REMOVED lines=19> */
[----:B------:R-:W-:-:S07]  /*3700*/  MOV R4, 0x3720 ;  /* 0x0000372000047802 */ /* 0x000fce0000000f00 */
[----:B01---5:R-:W-:Y:S05]  /*3710*/  CALL.REL.NOINC `($__internal_1_$__cuda_sm3x_div_rn_noftz_f32_slowpath) ;  /* 0x00000024004c7944 */ /* 0x023fea0003c00000 */
[----:B------:R-:W-:-:S07]  /*3720*/  IMAD.MOV.U32 R6, RZ, RZ, R3 ;  /* 0x000000ffff067224 */ /* 0x000fce00078e0003 */
.L_x_112:
[----:B------:R-:W-:Y:S05]  /*3730*/  BSYNC.RECONVERGENT B4 ;  /* 0x0000000000047941 */ /* 0x000fea0003800200 */
.L_x_111:
        /* <DEDUP_REMOVED lines=18> */
[----:B------:R-:W-:Y:S01]  /*3860*/  IMAD.MOV.U32 R12, RZ, RZ, R4 ;  /* 0x000000ffff0c7224 */ /* 0x000fe200078e0004 */
[----:B------:R-:W-:Y:S01]  /*3870*/  UMOV UR4, 0x3ae80f1e ;  /* 0x3ae80f1e00047882 */ /* 0x000fe20000000000 */
[----:B------:R-:W-:Y:S01]  /*3880*/  IMAD.MOV.U32 R4, RZ, RZ, RZ ;  /* 0x000000ffff047224 */ /* 0x000fe200078e00ff */
[----:B------:R-:W-:Y:S01]  /*3890*/  LOP3.LUT R13, R5, 0x3ff00000, RZ, 0xfc, !PT ;  /* 0x3ff00000050d7812 */ /* 0x000fe200078efcff */
[----:B------:R-:W-:Y:S01]  /*38a0*/  IMAD.MOV.U32 R34, RZ, RZ, -0x748574fc ;  /* 0x8b7a8b04ff227424 */ /* 0x000fe200078e00ff */
[----:B------:R-:W-:Y:S01]  /*38b0*/  UMOV UR5, 0x3eb1380b ;  /* 0x3eb1380b00057882 */ /* 0x000fe20000000000 */
[----:B------:R-:W-:Y:S01]  /*38c0*/  IMAD.MOV.U32 R35, RZ, RZ, 0x3ed0ee25 ;  /* 0x3ed0ee25ff237424 */ /* 0x000fe200078e00ff */
[----:B------:R-:W-:Y:S01]  /*38d0*/  ISETP.GE.U32.AND P0, PT, R13, 0x3ff6a09f, PT ;  /* 0x3ff6a09f0d00780c */ /* 0x000fe20003f06070 */
[----:B------:R-:W-:Y:S01]  /*38e0*/  IMAD.MOV.U32 R39, RZ, RZ, 0x43300000 ;  /* 0x43300000ff277424 */ /* 0x000fe200078e00ff */
[----:B------:R-:W-:Y:S01]  /*38f0*/  LEA.HI R3, R3, R36, RZ, 0xc ;  /* 0x0000002403037211 */ /* 0x000fe200078f60ff */
[----:B------:R-:W-:Y:S01]  /*3900*/  UMOV UR6, 0x80000000 ;  /* 0x8000000000067882 */ /* 0x000fe20000000000 */
[----:B------:R-:W-:-:S09]  /*3910*/  UMOV UR7, 0x43300000 ;  /* 0x4330000000077882 */ /* 0x000fd20000000000 */
        /* <DEDUP_REMOVED lines=52> */
.L_x_114:
[----:B------:R-:W-:Y:S01]  /*3c60*/  IMAD.MOV.U32 R4, RZ, RZ, 0x0 ;  /* 0x00000000ff047424 */ /* 0x000fe200078e00ff */
[----:B------:R-:W-:Y:S01]  /*3c70*/  LOP3.LUT P0, RZ, R13, 0x7fffffff, RZ, 0xc0, !PT ;  /* 0x7fffffff0dff7812 */ /* 0x000fe2000780c0ff */
[----:B------:R-:W-:-:S06]  /*3c80*/  IMAD.MOV.U32 R5, RZ, RZ, 0x7ff00000 ;  /* 0x7ff00000ff057424 */ /* 0x000fcc00078e00ff */
[----:B------:R-:W-:-:S10]  /*3c90*/  DFMA R4, R12, R4, +INF ;  /* 0x7ff000000c04742b */ /* 0x000fd40000000004 */
[----:B------:R-:W-:Y:S02]  /*3ca0*/  FSEL R34, R4, RZ, P0 ;  /* 0x000000ff04227208 */ /* 0x000fe40000000000 */
[----:B------:R-:W-:-:S07]  /*3cb0*/  FSEL R35, R5, -QNAN , P0 ;  /* 0xfff0000005237808 */ /* 0x000fce0000000000 */
.L_x_115:
[----:B------:R-:W-:Y:S05]  /*3cc0*/  BSYNC.RECONVERGENT B0 ;  /* 0x0000000000007941 */ /* 0x000fea0003800200 */
.L_x_113:
[----:B-----5:R-:W-:Y:S01]  /*3cd0*/  ISETP.GE.AND P0, PT, R23, R26, PT ;  /* 0x0000001a1700720c */ /* 0x020fe20003f06270 */
[----:B------:R-:W-:-:S12]  /*3ce0*/  BSSY.RECONVERGENT B0, `(.L_x_116) ;  /* 0x0000044000007945 */ /* 0x000fd80003800200 */
[----:B------:R-:W-:Y:S05]  /*3cf0*/  @P0 BRA `(.L_x_117) ;  /* 0x0000000400080947 */ /* 0x000fea0003800000 */
[----:B------:R-:W2:Y:S01]  /*3d00*/  F2F.F32.F64 R34, R34 ;  /* 0x0000002200227310 */ /* 0x000ea20000301000 */
[----:B------:R-:W-:Y:S01]  /*3d10*/  UMOV UR4, 0x9374bc6a ;  /* 0x9374bc6a00047882 */ /* 0x000fe20000000000 */
[----:B------:R-:W-:Y:S01]  /*3d20*/  UMOV UR5, 0x3ff00418 ;  /* 0x3ff0041800057882 */ /* 0x000fe20000000000 */
[----:B------:R-:W-:Y:S02]  /*3d30*/  IMAD.IADD R26, R23, 0x1, -R26 ;  /* 0x00000001171a7824 */ /* 0x000fe400078e0a1a */
[----:B--2---:R-:W-:-:S04]  /*3d40*/  FMUL R3, R19, R34 ;  /* 0x0000002213037220 */ /* 0x004fc80000400000 */
[----:B------:R-:W2:Y:S02]  /*3d50*/  F2F.F64.F32 R12, R3 ;  /* 0x00000003000c7310 */ /* 0x000ea40000201800 */
[----:B--2---:R-:W-:-:S11]  /*3d60*/  DMUL R12, R12, UR4 ;  /* 0x000000040c0c7c28 */ /* 0x004fd60008000000 */
.L_x_122:
        /* <DEDUP_REMOVED lines=19> */
[----:B------:R-:W-:Y:S01]  /*3ea0*/  FSETP.GEU.AND P1, PT, |R13|, 6.5827683646048100446e-37, PT ;  /* 0x036000000d00780b */ /* 0x000fe20003f2e200 */
[----:B------:R-:W-:Y:S01]  /*3eb0*/  BSSY.RECONVERGENT B4, `(.L_x_120) ;  /* 0x000001a000047945 */ /* 0x000fe20003800200 */
[----:B--2---:R-:W-:-:S04]  /*3ec0*/  FFMA R3, R4, -R3, 1 ;  /* 0x3f80000004037423 */ /* 0x004fc80000000803 */
[----:B------:R-:W-:-:S04]  /*3ed0*/  FADD R3, R3, 25 ;  /* 0x41c8000003037421 */ /* 0x000fc80000000000 */
[----:B------:R-:W1:Y:S02]  /*3ee0*/  F2F.F64.F32 R28, R3 ;  /* 0x00000003001c7310 */ /* 0x000e640000201800 */
[----:B-1----:R-:W-:Y:S01]  /*3ef0*/  DFMA R32, R28, UR4, R10 ;  /* 0x000000041c207c2b */ /* 0x002fe2000800000a */
[----:B------:R-:W-:-:S05]  /*3f00*/  IMAD.MOV.U32 R28, RZ, RZ, 0x1 ;  /* 0x00000001ff1c7424 */ /* 0x000fca00078e00ff */
        /* <DEDUP_REMOVED lines=20> */
.L_x_121:
[----:B------:R-:W-:Y:S05]  /*4050*/  BSYNC.RECONVERGENT B4 ;  /* 0x0000000000047941 */ /* 0x000fea0003800200 */
.L_x_120:
[----:B------:R-:W1:Y:S02]  /*4060*/  LDC.64 R28, c[0x0][0x400] ;  /* 0x00010000ff1c7b82 */ /* 0x000e640000000a00 */
[----:B-1----:R-:W-:-:S05]  /*4070*/  IMAD.WIDE R28, R27, 0x4, R28 ;  /* 0x000000041b1c7825 */ /* 0x002fca00078e021c */
[----:B------:R-:W2:Y:S02]  /*4080*/  LDG.E R3, desc[UR36][R28.64] ;  /* 0x000000241c037981 */ /* 0x000ea4000c1e1900 */
[----:B--2---:R-:W1:Y:S02]  /*4090*/  F2F.F64.F32 R30, R3 ;  /* 0x00000003001e7310 */ /* 0x004e640000201800 */
[----:B-1----:R-:W-:-:S10]  /*40a0*/  DADD R30, R30, R4 ;  /* 0x000000001e1e7229 */ /* 0x002fd40000000004 */
[----:B------:R-:W1:Y:S02]  /*40b0*/  F2F.F32.F64 R31, R30 ;  /* 0x0000001e001f7310 */ /* 0x000e640000301000 */
[----:B-1----:R2:W-:Y:S02]  /*40c0*/  STG.E desc[UR36][R28.64], R31 ;  /* 0x0000001f1c007986 */ /* 0x0025e4000c101924 */
.L_x_119:
[----:B------:R-:W-:Y:S05]  /*40d0*/  BSYNC.RELIABLE B1 ;  /* 0x0000000000017941 */ /* 0x000fea0003800100 */
.L_x_118:
[----:B------:R-:W-:Y:S02]  /*40e0*/  VIADD R26, R26, 0x1 ;  /* 0x000000011a1a7836 */ /* 0x000fe40000000000 */
[----:B------:R-:W-:-:S03]  /*40f0*/  VIADD R23, R23, 0x1 ;  /* 0x0000000117177836 */ /* 0x000fc60000000000 */
[----:B------:R-:W-:-:S13]  /*4100*/  ISETP.NE.AND P0, PT, R26, RZ, PT ;  /* 0x000000ff1a00720c */ /* 0x000fda0003f05270 */
[----:B------:R-:W-:Y:S05]  /*4110*/  @P0 BRA `(.L_x_122) ;  /* 0xfffffffc00140947 */ /* 0x000fea000383ffff */
.L_x_117:
[----:B------:R-:W-:Y:S05]  /*4120*/  BSYNC.RECONVERGENT B0 ;  /* 0x0000000000007941 */ /* 0x000fea0003800200 */
.L_x_116:
[----:B------:R-:W-:Y:S05]  /*4130*/  @P4 BRA `(.L_x_123) ;  /* 0xfffffff400244947 */ /* 0x000fea000383ffff */
.L_x_106:
[----:B------:R-:W-:Y:S05]  /*4140*/  BSYNC.RECONVERGENT B2 ;  /* 0x0000000000027941 */ /* 0x000fea0003800200 */
.L_x_105:
[----:B------:R-:W-:Y:S05]  /*4150*/  @P3 BRA `(.L_x_124) ;  /* 0xffffffec006c3947 */ /* 0x000fea000383ffff */
.L_x_104:
[----:B------:R-:W-:Y:S05]  /*4160*/  BSYNC.RECONVERGENT B3 ;  /* 0x0000000000037941 */ /* 0x000fea0003800200 */
.L_x_103:
[----:B------:R-:W-:Y:S05]  /*4170*/  WARPSYNC.ALL ;  /* 0x0000000000007948 */ /* 0x000fea0003800000 */
[----:B------:R-:W3:Y:S04]  /*4180*/  LDG.E R42, desc[UR36][R20.64] ;  /* 0x00000024142a7981 */ /* 0x000ee8000c1e1900 */
[----:B-12---:R-:W3:Y:S01]  /*4190*/  LDG.E R29, desc[UR36][R20.64+0x4] ;  /* 0x00000424141d7981 */ /* 0x006ee2000c1e1900 */
[----:B------:R-:W-:Y:S01]  /*41a0*/  BSSY.RECONVERGENT B0, `(.L_x_125) ;  /* 0x00000aa000007945 */ /* 0x000fe20003800200 */
[----:B------:R-:W-:Y:S01]  /*41b0*/  IMAD.MOV.U32 R3, RZ, RZ, -0x1 ;  /* 0xffffffffff037424 */ /* 0x000fe200078e00ff */
[----:B---3--:R-:W-:-:S13]  /*41c0*/  ISETP.GE.AND P0, PT, R42, R29, PT ;  /* 0x0000001d2a00720c */ /* 0x008fda0003f06270 */
[----:B------:R-:W-:Y:S05]  /*41d0*/  @P0 BRA `(.L_x_126) ;  /* 0x0000000800980947 */ /* 0x000fea0003800000 */
[----:B------:R-:W-:Y:S01]  /*41e0*/  IMAD.IADD R0, R42, 0x1, -R29 ;  /* 0x000000012a007824 */ /* 0x000fe200078e0a1d */
[----:B------:R-:W-:Y:S01]  /*41f0*/  BSSY.RECONVERGENT B1, `(.L_x_127) ;  /* 0x0000054000017945 */ /* 0x000fe20003800200 */
[--C-:B0-----:R-:W-:Y:S02]  /*4200*/  IMAD.IADD R4, R29, 0x1, -R42.reuse ;  /* 0x000000011d047824 */ /* 0x101fe400078e0a2a */
[----:B------:R-:W-:Y:S01]  /*4210*/  IMAD.MOV.U32 R5, RZ, RZ, -0x40800000 ;  /* 0xbf800000ff057424 */ /* 0x000fe200078e00ff */
[----:B------:R-:W-:Y:S01]  /*4220*/  ISETP.GT.U32.AND P1, PT, R0, -0x10, PT ;  /* 0xfffffff00000780c */ /* 0x000fe20003f24070 */
[----:B------:R-:W-:Y:S01]  /*4230*/  IMAD.MOV.U32 R3, RZ, RZ, -0x1 ;  /* 0xffffffffff037424 */ /* 0x000fe200078e00ff */
[----:B------:R-:W-:Y:S01]  /*4240*/  LOP3.LUT R9, R4, 0xf, RZ, 0xc0, !PT ;  /* 0x0000000f04097812 */ /* 0x000fe200078ec0ff */
[----:B------:R-:W-:-:S03]  /*4250*/  IMAD.MOV.U32 R0, RZ, RZ, R42 ;  /* 0x000000ffff007224 */ /* 0x000fc600078e002a */
[----:B------:R-:W-:-:S07]  /*4260*/  ISETP.NE.AND P0, PT, R9, RZ, PT ;  /* 0x000000ff0900720c */ /* 0x000fce0003f05270 */
[----:B------:R-:W-:Y:S06]  /*4270*/  @P1 BRA `(.L_x_128) ;  /* 0x00000004002c1947 */ /* 0x000fec0003800000 */
[----:B------:R-:W-:Y:S01]  /*4280*/  LOP3.LUT R6, R4, 0xfffffff0, RZ, 0xc0, !PT ;  /* 0xfffffff004067812 */ /* 0x000fe200078ec0ff */
[----:B------:R-:W-:Y:S02]  /*4290*/  IMAD.MOV.U32 R5, RZ, RZ, -0x40800000 ;  /* 0xbf800000ff057424 */ /* 0x000fe400078e00ff */
[----:B------:R-:W-:Y:S02]  /*42a0*/  IMAD.MOV.U32 R3, RZ, RZ, -0x1 ;  /* 0xffffffffff037424 */ /* 0x000fe400078e00ff */
[----:B------:R-:W-:Y:S02]  /*42b0*/  IMAD.MOV.U32 R0, RZ, RZ, R42 ;  /* 0x000000ffff007224 */ /* 0x000fe400078e002a */
[----:B------:R-:W-:-:S07]  /*42c0*/  IMAD.MOV R8, RZ, RZ, -R6 ;  /* 0x000000ffff087224 */ /* 0x000fce00078e0a06 */
.L_x_129:
[----:B------:R-:W0:Y:S02]  /*42d0*/  LDC.64 R6, c[0x0][0x400] ;  /* 0x00010000ff067b82 */ /* 0x000e240000000a00 */
[----:B0-----:R-:W-:-:S05]  /*42e0*/  IMAD.WIDE R6, R0, 0x4, R6 ;  /* 0x0000000400067825 */ /* 0x001fca00078e0206 */
[----:B------:R-:W2:Y:S04]  /*42f0*/  LDG.E R10, desc[UR36][R6.64] ;  /* 0x00000024060a7981 */ /* 0x000ea8000c1e1900 */
[----:B------:R-:W3:Y:S04]  /*4300*/  LDG.E R12, desc[UR36][R6.64+0x4] ;  /* 0x00000424060c7981 */ /* 0x000ee8000c1e1900 */
[----:B------:R-:W4:Y:S04]  /*4310*/  LDG.E R14, desc[UR36][R6.64+0x8] ;  /* 0x00000824060e7981 */ /* 0x000f28000c1e1900 */
[----:B------:R-:W5:Y:S04]  /*4320*/  LDG.E R22, desc[UR36][R6.64+0xc] ;  /* 0x00000c2406167981 */ /* 0x000f68000c1e1900 */
        /* <DEDUP_REMOVED lines=11> */
[----:B------:R-:W5:Y:S01]  /*43e0*/  LDG.E R48, desc[UR36][R6.64+0x3c] ;  /* 0x00003c2406307981 */ /* 0x000f62000c1e1900 */
[----:B------:R-:W-:Y:S01]  /*43f0*/  VIADD R8, R8, 0x10 ;  /* 0x0000001008087836 */ /* 0x000fe20000000000 */
[----:B--2---:R-:W-:-:S04]  /*4400*/  FSETP.GT.AND P3, PT, R10, R5, PT ;  /* 0x000000050a00720b */ /* 0x004fc80003f64000 */
[----:B------:R-:W-:Y:S02]  /*4410*/  FSEL R5, R10, R5, P3 ;  /* 0x000000050a057208 */ /* 0x000fe40001800000 */
[----:B------:R-:W-:Y:S02]  /*4420*/  SEL R3, R0, R3, P3 ;  /* 0x0000000300037207 */ /* 0x000fe40001800000 */
[----:B---3--:R-:W-:-:S04]  /*4430*/  FSETP.GT.AND P1, PT, R12, R5, PT ;  /* 0x000000050c00720b */ /* 0x008fc80003f24000 */
[----:B------:R-:W-:-:S04]  /*4440*/  FSEL R5, R12, R5, P1 ;  /* 0x000000050c057208 */ /* 0x000fc80000800000 */
[----:B----4-:R-:W-:-:S04]  /*4450*/  FSETP.GT.AND P2, PT, R14, R5, PT ;  /* 0x000000050e00720b */ /* 0x010fc80003f44000 */
[----:B------:R-:W-:Y:S01]  /*4460*/  FSEL R5, R14, R5, P2 ;  /* 0x000000050e057208 */ /* 0x000fe20001000000 */
[----:B------:R-:W-:-:S03]  /*4470*/  @P1 VIADD R3, R0, 0x1 ;  /* 0x0000000100031836 */ /* 0x000fc60000000000 */
[----:B-----5:R-:W-:-:S04]  /*4480*/  FSETP.GT.AND P4, PT, R22, R5, PT ;  /* 0x000000051600720b */ /* 0x020fc80003f84000 */
[----:B------:R-:W-:Y:S01]  /*4490*/  FSEL R5, R22, R5, P4 ;  /* 0x0000000516057208 */ /* 0x000fe20002000000 */
[----:B------:R-:W-:-:S03]  /*44a0*/  @P2 VIADD R3, R0, 0x2 ;  /* 0x0000000200032836 */ /* 0x000fc60000000000 */
[----:B------:R-:W-:-:S04]  /*44b0*/  FSETP.GT.AND P6, PT, R24, R5, PT ;  /* 0x000000051800720b */ /* 0x000fc80003fc4000 */
        /* <DEDUP_REMOVED lines=31> */
[----:B------:R-:W-:Y:S01]  /*46b0*/  @P1 VIADD R3, R0, 0xd ;  /* 0x0000000d00031836 */ /* 0x000fe20000000000 */
[----:B------:R-:W-:Y:S02]  /*46c0*/  ISETP.NE.AND P1, PT, R8, RZ, PT ;  /* 0x000000ff0800720c */ /* 0x000fe40003f25270 */
[----:B------:R-:W-:-:S04]  /*46d0*/  FSETP.GT.AND P4, PT, R48, R5, PT ;  /* 0x000000053000720b */ /* 0x000fc80003f84000 */
[----:B------:R-:W-:Y:S01]  /*46e0*/  FSEL R5, R48, R5, P4 ;  /* 0x0000000530057208 */ /* 0x000fe20002000000 */
[----:B------:R-:W-:-:S08]  /*46f0*/  @P2 VIADD R3, R0, 0xe ;  /* 0x0000000e00032836 */ /* 0x000fd00000000000 */
[C---:B------:R-:W-:Y:S02]  /*4700*/  @P4 VIADD R3, R0.reuse, 0xf ;  /* 0x0000000f00034836 */ /* 0x040fe40000000000 */
[----:B------:R-:W-:Y:S01]  /*4710*/  VIADD R0, R0, 0x10 ;  /* 0x0000001000007836 */ /* 0x000fe20000000000 */
[----:B------:R-:W-:Y:S06]  /*4720*/  @P1 BRA `(.L_x_129) ;  /* 0xfffffff800e81947 */ /* 0x000fec000383ffff */
.L_x_128:
[----:B------:R-:W-:Y:S05]  /*4730*/  BSYNC.RECONVERGENT B1 ;  /* 0x0000000000017941 */ /* 0x000fea0003800200 */
.L_x_127:
        /* <DEDUP_REMOVED lines=15> */
[----:B------:R-:W5:Y:S01]  /*4830*/  LDG.E R28, desc[UR36][R6.64+0x1c] ;  /* 0x00001c24061c7981 */ /* 0x000f62000c1e1900 */
        /* <DEDUP_REMOVED lines=22> */
[----:B------:R-:W-:-:S08]  /*49a0*/  @P5 VIADD R3, R0, 0x6 ;  /* 0x0000000600035836 */ /* 0x000fd00000000000 */
[C---:B------:R-:W-:Y:S02]  /*49b0*/  @P3 VIADD R3, R0.reuse, 0x7 ;  /* 0x0000000700033836 */ /* 0x040fe40000000000 */
[----:B------:R-:W-:-:S07]  /*49c0*/  VIADD R0, R0, 0x8 ;  /* 0x0000000800007836 */ /* 0x000fce0000000000 */
.L_x_131:
[----:B------:R-:W-:Y:S05]  /*49d0*/  BSYNC.RECONVERGENT B1 ;  /* 0x0000000000017941 */ /* 0x000fea0003800200 */
.L_x_130:
        /* <DEDUP_REMOVED lines=22> */
[----:B------:R-:W-:-:S08]  /*4b40*/  @P3 VIADD R3, R0, 0x2 ;  /* 0x0000000200033836 */ /* 0x000fd00000000000 */
[C---:B------:R-:W-:Y:S02]  /*4b50*/  @P4 VIADD R3, R0.reuse, 0x3 ;  /* 0x0000000300034836 */ /* 0x040fe40000000000 */
[----:B------:R-:W-:-:S07]  /*4b60*/  VIADD R0, R0, 0x4 ;  /* 0x0000000400007836 */ /* 0x000fce0000000000 */
.L_x_133:
[----:B------:R-:W-:Y:S05]  /*4b70*/  BSYNC.RECONVERGENT B1 ;  /* 0x0000000000017941 */ /* 0x000fea0003800200 */
.L_x_132:
[----:B------:R-:W-:Y:S05]  /*4b80*/  @!P1 BRA `(.L_x_126) ;  /* 0x00000000002c9947 */ /* 0x000fea0003800000 */
[----:B------:R-:W0:Y:S01]  /*4b90*/  LDC.64 R6, c[0x0][0x400] ;  /* 0x00010000ff067b82 */ /* 0x000e220000000a00 */
[----:B------:R-:W-:-:S07]  /*4ba0*/  IMAD.MOV R4, RZ, RZ, -R4 ;  /* 0x000000ffff047224 */ /* 0x000fce00078e0a04 */
.L_x_134:
[----:B0-----:R-:W-:-:S06]  /*4bb0*/  IMAD.WIDE R8, R0, 0x4, R6 ;  /* 0x0000000400087825 */ /* 0x001fcc00078e0206 */
[----:B------:R-:W2:Y:S01]  /*4bc0*/  LDG.E R8, desc[UR36][R8.64] ;  /* 0x0000002408087981 */ /* 0x000ea2000c1e1900 */
[----:B------:R-:W-:-:S05]  /*4bd0*/  VIADD R4, R4, 0x1 ;  /* 0x0000000104047836 */ /* 0x000fca0000000000 */
[----:B------:R-:W-:Y:S02]  /*4be0*/  ISETP.NE.AND P1, PT, R4, RZ, PT ;  /* 0x000000ff0400720c */ /* 0x000fe40003f25270 */
[----:B--2---:R-:W-:-:S04]  /*4bf0*/  FSETP.GT.AND P0, PT, R8, R5, PT ;  /* 0x000000050800720b */ /* 0x004fc80003f04000 */
[C---:B------:R-:W-:Y:S01]  /*4c00*/  SEL R3, R0.reuse, R3, P0 ;  /* 0x0000000300037207 */ /* 0x040fe20000000000 */
[----:B------:R-:W-:Y:S01]  /*4c10*/  VIADD R0, R0, 0x1 ;  /* 0x0000000100007836 */ /* 0x000fe20000000000 */
[----:B------:R-:W-:-:S05]  /*4c20*/  FSEL R5, R8, R5, P0 ;  /* 0x0000000508057208 */ /* 0x000fca0000000000 */
[----:B------:R-:W-:Y:S05]  /*4c30*/  @P1 BRA `(.L_x_134) ;  /* 0xfffffffc00dc1947 */ /* 0x000fea000383ffff */
.L_x_126:
[----:B------:R-:W-:Y:S05]  /*4c40*/  BSYNC.RECONVERGENT B0 ;  /* 0x0000000000007941 */ /* 0x000fea0003800200 */
.L_x_125:
[----:B------:R-:W1:Y:S01]  /*4c50*/  LDC.64 R32, c[0x0][0x410] ;  /* 0x00010400ff207b82 */ /* 0x000e620000000a00 */
[----:B------:R-:W-:Y:S01]  /*4c60*/  ISETP.NE.AND P0, PT, R3, -0x1, PT ;  /* 0xffffffff0300780c */ /* 0x000fe20003f05270 */
[----:B------:R-:W-:Y:S01]  /*4c70*/  BSSY.RECONVERGENT B0, `(.L_x_135) ;  /* 0x0000006000007945 */ /* 0x000fe20003800200 */
[----:B-1----:R-:W-:-:S11]  /*4c80*/  IMAD.WIDE R32, R16, 0x4, R32 ;  /* 0x0000000410207825 */ /* 0x002fd600078e0220 */
[----:B------:R-:W-:Y:S05]  /*4c90*/  @!P0 BRA `(.L_x_136) ;  /* 0x00000000000c8947 */ /* 0x000fea0003800000 */
[----:B------:R1:W-:Y:S04]  /*4ca0*/  STG.E desc[UR36][R32.64], R3 ;  /* 0x0000000320007986 */ /* 0x0003e8000c101924 */
[----:B------:R1:W5:Y:S04]  /*4cb0*/  LDG.E R42, desc[UR36][R20.64] ;  /* 0x00000024142a7981 */ /* 0x000368000c1e1900 */
[----:B------:R1:W5:Y:S02]  /*4cc0*/  LDG.E R29, desc[UR36][R20.64+0x4] ;  /* 0x00000424141d7981 */ /* 0x000364000c1e1900 */
.L_x_136:
[----:B------:R-:W-:Y:S05]  /*4cd0*/  BSYNC.RECONVERGENT B0 ;  /* 0x0000000000007941 */ /* 0x000fea0003800200 */
.L_x_135:
[----:B-----5:R-:W-:Y:S01]  /*4ce0*/  ISETP.GE.AND P0, PT, R42, R29, PT ;  /* 0x0000001d2a00720c */ /* 0x020fe20003f06270 */
[----:B------:R-:W-:Y:S01]  /*4cf0*/  BSSY.RECONVERGENT B6, `(.L_x_137) ;  /* 0x0000097000067945 */ /* 0x000fe20003800200 */
[----:B0-----:R-:W-:-:S11]  /*4d00*/  IMAD.MOV.U32 R19, RZ, RZ, RZ ;  /* 0x000000ffff137224 */ /* 0x001fd600078e00ff */
[----:B------:R-:W-:Y:S05]  /*4d10*/  @P0 BRA `(.L_x_138) ;  /* 0x0000000800500947 */ /* 0x000fea0003800000 */
[----:B------:R-:W0:Y:S01]  /*4d20*/  LDC.64 R26, c[0x0][0x438] ;  /* 0x00010e00ff1a7b82 */ /* 0x000e220000000a00 */
[----:B------:R-:W-:Y:S02]  /*4d30*/  IMAD.MOV.U32 R19, RZ, RZ, RZ ;  /* 0x000000ffff137224 */ /* 0x000fe400078e00ff */
[----:B------:R-:W-:Y:S02]  /*4d40*/  IMAD.MOV.U32 R17, RZ, RZ, R42 ;  /* 0x000000ffff117224 */ /* 0x000fe400078e002a */
[----:B0-----:R-:W-:-:S07]  /*4d50*/  IMAD.WIDE R26, R16, 0x8, R26 ;  /* 0x00000008101a7825 */ /* 0x001fce00078e021a */
.L_x_150:
[----:B------:R-:W2:Y:S01]  /*4d60*/  LDG.E R5, desc[UR36][R32.64] ;  /* 0x0000002420057981 */ /* 0x000ea2000c1e1900 */
[----:B------:R-:W2:Y:S02]  /*4d70*/  LDC.64 R40, c[0x0][0x400] ;  /* 0x00010000ff287b82 */ /* 0x000ea40000000a00 */
[----:B--2---:R-:W-:-:S04]  /*4d80*/  IMAD.WIDE R4, R5, 0x4, R40 ;  /* 0x0000000405047825 */ /* 0x004fc800078e0228 */
[----:B------:R-:W-:Y:S02]  /*4d90*/  IMAD.WIDE R40, R17, 0x4, R40 ;  /* 0x0000000411287825 */ /* 0x000fe400078e0228 */
[----:B------:R-:W1:Y:S04]  /*4da0*/  LDG.E R4, desc[UR36][R4.64] ;  /* 0x0000002404047981 */ /* 0x000e68000c1e1900 */
[----:B------:R-:W2:Y:S01]  /*4db0*/  LDG.E R40, desc[UR36][R40.64] ;  /* 0x0000002428287981 */ /* 0x000ea2000c1e1900 */
[----:B------:R-:W-:Y:S01]  /*4dc0*/  BSSY.RECONVERGENT B7, `(.L_x_139) ;  /* 0x0000086000077945 */ /* 0x000fe20003800200 */
[----:B-1----:R-:W-:-:S05]  /*4dd0*/  FMUL R3, R4, 0.5 ;  /* 0x3f00000004037820 */ /* 0x002fca0000400000 */
[----:B--2---:R-:W-:-:S13]  /*4de0*/  FSETP.GT.AND P0, PT, R40, R3, PT ;  /* 0x000000032800720b */ /* 0x004fda0003f04000 */
[----:B------:R-:W-:Y:S05]  /*4df0*/  @!P0 BRA `(.L_x_140) ;  /* 0x0000000800088947 */ /* 0x000fea0003800000 */
[----:B------:R-:W0:Y:S01]  /*4e00*/  LDC.64 R4, c[0x0][0x3d0] ;  /* 0x0000f400ff047b82 */ /* 0x000e220000000a00 */
[----:B------:R-:W1:Y:S01]  /*4e10*/  LDCU UR4, c[0x0][0x420] ;  /* 0x00008400ff0477ac */ /* 0x000e620008000800 */
[----:B0-----:R-:W-:-:S06]  /*4e20*/  IMAD.WIDE R4, R17, 0x4, R4 ;  /* 0x0000000411047825 */ /* 0x001fcc00078e0204 */
[----:B------:R-:W1:Y:S02]  /*4e30*/  LDG.E R4, desc[UR36][R4.64] ;  /* 0x0000002404047981 */ /* 0x000e64000c1e1900 */
[----:B-1----:R-:W-:-:S13]  /*4e40*/  FSETP.GE.AND P0, PT, R4, UR4, PT ;  /* 0x0000000404007c0b */ /* 0x002fda000bf06000 */
[----:B------:R-:W-:Y:S05]  /*4e50*/  @!P0 BRA `(.L_x_140) ;  /* 0x0000000400f08947 */ /* 0x000fea0003800000 */
[----:B------:R-:W0:Y:S01]  /*4e60*/  LDC.64 R24, c[0x0][0x428] ;  /* 0x00010a00ff187b82 */ /* 0x000e220000000a00 */
[----:B------:R-:W2:Y:S01]  /*4e70*/  LDG.E.64 R4, desc[UR36][R26.64] ;  /* 0x000000241a047981 */ /* 0x000ea2000c1e1b00 */
[----:B------:R-:W-:Y:S01]  /*4e80*/  IMAD.IADD R36, R17, 0x1, -R42 ;  /* 0x0000000111247824 */ /* 0x000fe200078e0a2a */
[----:B------:R-:W-:Y:S01]  /*4e90*/  UMOV UR4, 0xe0000000 ;  /* 0xe000000000047882 */ /* 0x000fe20000000000 */
[----:B------:R-:W-:Y:S01]  /*4ea0*/  UMOV UR5, 0x3ff01dcd ;  /* 0x3ff01dcd00057882 */ /* 0x000fe20000000000 */
[----:B------:R-:W1:Y:S01]  /*4eb0*/  LDCU.64 UR6, c[0x0][0x440] ;  /* 0x00008800ff0677ac */ /* 0x000e620008000a00 */
[----:B0-----:R-:W-:-:S06]  /*4ec0*/  IMAD.WIDE R24, R36, 0x8, R24 ;  /* 0x0000000824187825 */ /* 0x001fcc00078e0218 */
[----:B------:R-:W3:Y:S01]  /*4ed0*/  LDG.E.64 R24, desc[UR36][R24.64] ;  /* 0x0000002418187981 */ /* 0x000ee2000c1e1b00 */
[----:B--2---:R-:W-:Y:S01]  /*4ee0*/  DADD R4, R4, -UR4 ;  /* 0x8000000404047e29 */ /* 0x004fe20008000000 */
[----:B------:R-:W-:Y:S01]  /*4ef0*/  UMOV UR4, 0x88e368f1 ;  /* 0x88e368f100047882 */ /* 0x000fe20000000000 */
[----:B------:R-:W-:-:S06]  /*4f00*/  UMOV UR5, 0x3ef4f8b5 ;  /* 0x3ef4f8b500057882 */ /* 0x000fcc0000000000 */
[C-C-:B------:R-:W-:Y:S02]  /*4f10*/  DFMA R6, R4.reuse, UR4, R4.reuse ;  /* 0x0000000404067c2b */ /* 0x140fe40008000004 */
[----:B------:R-:W-:-:S06]  /*4f20*/  DFMA R4, R4, -UR4, R4 ;  /* 0x8000000404047c2b */ /* 0x000fcc0008000004 */
[----:B-1----:R-:W-:Y:S02]  /*4f30*/  DADD R6, R6, -UR6 ;  /* 0x8000000606067e29 */ /* 0x002fe40008000000 */
[----:B------:R-:W-:-:S06]  /*4f40*/  DADD R4, R4, -UR6 ;  /* 0x8000000604047e29 */ /* 0x000fcc0008000000 */
[C---:B---3--:R-:W-:Y:S02]  /*4f50*/  DADD R8, -R24.reuse, R6 ;  /* 0x0000000018087229 */ /* 0x048fe40000000106 */
[----:B------:R-:W-:-:S06]  /*4f60*/  DADD R4, -R24, R4 ;  /* 0x0000000018047229 */ /* 0x000fcc0000000104 */
[----:B------:R-:W-:-:S06]  /*4f70*/  DSETP.GEU.AND P0, PT, R8, 500, PT ;  /* 0x407f40000800742a */ /* 0x000fcc0003f0e000 */
[----:B------:R-:W-:-:S14]  /*4f80*/  DSETP.GT.OR P0, PT, R4, 6000, !P0 ;  /* 0x40b770000400742a */ /* 0x000fdc0004704400 */
[----:B------:R-:W-:Y:S05]  /*4f90*/  @P0 BRA `(.L_x_140) ;  /* 0x0000000400a00947 */ /* 0x000fea0003800000 */
[----:B------:R-:W-:Y:S01]  /*4fa0*/  DSETP.GEU.AND P0, PT, R4, 500, PT ;  /* 0x407f40000400742a */ /* 0x000fe20003f0e000 */
[----:B------:R-:W0:Y:S05]  /*4fb0*/  LDC.64 R6, c[0x0][0x448] ;  /* 0x00011200ff067b82 */ /* 0x000e2a0000000a00 */
[----:B------:R-:W-:Y:S02]  /*4fc0*/  FSEL R22, R4, RZ, P0 ;  /* 0x000000ff04167208 */ /* 0x000fe40000000000 */
[----:B------:R-:W-:Y:S01]  /*4fd0*/  FSEL R23, R5, 3.98828125, P0 ;  /* 0x407f400005177808 */ /* 0x000fe20000000000 */
[----:B------:R-:W-:-:S03]  /*4fe0*/  DSETP.GT.AND P0, PT, R8, 6000, PT ;  /* 0x40b770000800742a */ /* 0x000fc60003f04000 */
[----:B------:R-:W0:Y:S03]  /*4ff0*/  F2I.F64.TRUNC R5, R22 ;  /* 0x0000001600057311 */ /* 0x000e26000030d100 */
[----:B------:R-:W-:Y:S02]  /*5000*/  FSEL R34, R8, RZ, !P0 ;  /* 0x000000ff08227208 */ /* 0x000fe40004000000 */
[----:B------:R-:W-:-:S04]  /*5010*/  FSEL R35, R9, 5.732421875, !P0 ;  /* 0x40b7700009237808 */ /* 0x000fc80004000000 */
        /* <DEDUP_REMOVED lines=9> */
[----:B------:R0:W-:Y:S01]  /*50b0*/  STL.64 [R1+0x8], R30 ;  /* 0x0000081e01007387 */ /* 0x0001e20000100a00 */
[----:B------:R-:W1:Y:S01]  /*50c0*/  LDCU.64 UR4, c[0x4][0x8] ;  /* 0x01000100ff0477ac */ /* 0x000e620008000a00 */
[----:B------:R-:W-:Y:S01]  /*50d0*/  IMAD.MOV.U32 R6, RZ, RZ, R2 ;  /* 0x000000ffff067224 */ /* 0x000fe200078e0002 */
[----:B------:R0:W2:Y:S01]  /*50e0*/  LDC.64 R8, c[0x4][R0] ;  /* 0x0100000000087b82 */ /* 0x0000a20000000a00 */
[----:B------:R0:W-:Y:S01]  /*50f0*/  STL.64 [R1], R22 ;  /* 0x0000001601007387 */ /* 0x0001e20000100a00 */
[----:B------:R-:W-:-:S03]  /*5100*/  IMAD.MOV.U32 R7, RZ, RZ, R18 ;  /* 0x000000ffff077224 */ /* 0x000fc600078e0012 */
[----:B------:R0:W-:Y:S01]  /*5110*/  STL.64 [R1+0x10], R16 ;  /* 0x0000101001007387 */ /* 0x0001e20000100a00 */
[----:B-1----:R-:W-:Y:S02]  /*5120*/  IMAD.U32 R4, RZ, RZ, UR4 ;  /* 0x00000004ff047e24 */ /* 0x002fe4000f8e00ff */
[----:B0-----:R-:W-:-:S07]  /*5130*/  IMAD.U32 R5, RZ, RZ, UR5 ;  /* 0x00000005ff057e24 */ /* 0x001fce000f8e00ff */
[----:B------:R-:W-:-:S07]  /*5140*/  LEPC R20, `(.L_x_142) ;  /* 0x000000001014794e */ /* 0x000fce0000000000 */
[----:B--2---:R-:W-:Y:S05]  /*5150*/  CALL.ABS.NOINC R8 ;  /* 0x0000000008007343 */ /* 0x004fea0003c00000 */
.L_x_142:
[----:B------:R-:W-:Y:S05]  /*5160*/  BSYNC.RECONVERGENT B8 ;  /* 0x0000000000087941 */ /* 0x000fea0003800200 */
.L_x_141:
[----:B------:R-:W0:Y:S02]  /*5170*/  LDCU UR4, c[0x0][0x430] ;  /* 0x00008600ff0477ac */ /* 0x000e240008000800 */
[----:B0-----:R-:W-:-:S05]  /*5180*/  IMAD.U32 R31, RZ, RZ, UR4 ;  /* 0x00000004ff1f7e24 */ /* 0x001fca000f8e00ff */
[----:B------:R-:W-:-:S13]  /*5190*/  ISETP.GT.AND P0, PT, R30, R31, PT ;  /* 0x0000001f1e00720c */ /* 0x000fda0003f04270 */
[----:B------:R-:W-:Y:S05]  /*51a0*/  @P0 BRA `(.L_x_143) ;  /* 0x0000000000ec0947 */ /* 0x000fea0003800000 */
[----:B------:R-:W0:Y:S01]  /*51b0*/  LDC.64 R4, c[0x0][0x450] ;  /* 0x00011400ff047b82 */ /* 0x000e220000000a00 */
[----:B------:R-:W1:Y:S02]  /*51c0*/  F2F.F64.F32 R40, R40 ;  /* 0x0000002800287310 */ /* 0x000e640000201800 */
[----:B01----:R-:W-:-:S07]  /*51d0*/  IMAD.WIDE R36, R36, 0x4, R4 ;  /* 0x0000000424247825 */ /* 0x003fce00078e0204 */
.L_x_149:
[----:B0-----:R-:W0:Y:S02]  /*51e0*/  LDC.64 R38, c[0x0][0x428] ;  /* 0x00010a00ff267b82 */ /* 0x001e240000000a00 */
[----:B0-----:R-:W-:-:S05]  /*51f0*/  IMAD.WIDE R38, R30, 0x8, R38 ;  /* 0x000000081e267825 */ /* 0x001fca00078e0226 */
[----:B------:R-:W2:Y:S02]  /*5200*/  LDG.E.64 R4, desc[UR36][R38.64] ;  /* 0x0000002426047981 */ /* 0x000ea4000c1e1b00 */
[----:B--2---:R-:W-:-:S14]  /*5210*/  DSETP.GT.AND P0, PT, R4, R34, PT ;  /* 0x000000220400722a */ /* 0x004fdc0003f04000 */
[----:B------:R-:W-:Y:S05]  /*5220*/  @P0 BRA `(.L_x_140) ;  /* 0x0000000000fc0947 */ /* 0x000fea0003800000 */
[----:B------:R-:W-:Y:S01]  /*5230*/  IMAD.IADD R44, R30, 0x1, R42 ;  /* 0x000000011e2c7824 */ /* 0x000fe200078e022a */
[----:B------:R-:W-:Y:S04]  /*5240*/  BSSY.RECONVERGENT B8, `(.L_x_144) ;  /* 0x0000014000087945 */ /* 0x000fe80003800200 */
[----:B------:R-:W-:-:S13]  /*5250*/  ISETP.GE.AND P0, PT, R44, R29, PT ;  /* 0x0000001d2c00720c */ /* 0x000fda0003f06270 */
[----:B------:R-:W-:Y:S05]  /*5260*/  @!P0 BRA `(.L_x_145) ;  /* 0x0000000000448947 */ /* 0x000fea0003800000 */
[----:B------:R-:W2:Y:S01]  /*5270*/  LDG.E.64 R8, desc[UR36][R26.64] ;  /* 0x000000241a087981 */ /* 0x000ea2000c1e1b00 */
[----:B------:R-:W-:Y:S01]  /*5280*/  IMAD.MOV.U32 R28, RZ, RZ, R30 ;  /* 0x000000ffff1c7224 */ /* 0x000fe200078e001e */
[----:B------:R-:W-:Y:S01]  /*5290*/  MOV R0, 0x0 ;  /* 0x0000000000007802 */ /* 0x000fe20000000f00 */
[----:B------:R-:W0:Y:S01]  /*52a0*/  LDCU.64 UR4, c[0x4][0x18] ;  /* 0x01000300ff0477ac */ /* 0x000e220008000a00 */
[----:B------:R1:W-:Y:S01]  /*52b0*/  STL.64 [R1+0x8], R24 ;  /* 0x0000081801007387 */ /* 0x0003e20000100a00 */
[----:B------:R-:W-:Y:S01]  /*52c0*/  IMAD.MOV.U32 R6, RZ, RZ, R2 ;  /* 0x000000ffff067224 */ /* 0x000fe200078e0002 */
[----:B------:R1:W3:Y:S01]  /*52d0*/  LDC.64 R10, c[0x4][R0] ;  /* 0x01000000000a7b82 */ /* 0x0002e20000000a00 */
[----:B------:R-:W-:Y:S01]  /*52e0*/  IMAD.MOV.U32 R7, RZ, RZ, R18 ;  /* 0x000000ffff077224 */ /* 0x000fe200078e0012 */
[----:B------:R1:W-:Y:S04]  /*52f0*/  STL.64 [R1+0x18], R28 ;  /* 0x0000181c01007387 */ /* 0x0003e80000100a00 */
[----:B------:R1:W-:Y:S04]  /*5300*/  STL.64 [R1+0x10], R22 ;  /* 0x0000101601007387 */ /* 0x0003e80000100a00 */
[----:B------:R1:W-:Y:S01]  /*5310*/  STL.64 [R1+0x20], R16 ;  /* 0x0000201001007387 */ /* 0x0003e20000100a00 */
[----:B0-----:R-:W-:-:S02]  /*5320*/  IMAD.U32 R4, RZ, RZ, UR4 ;  /* 0x00000004ff047e24 */ /* 0x001fc4000f8e00ff */
[----:B------:R-:W-:Y:S01]  /*5330*/  IMAD.U32 R5, RZ, RZ, UR5 ;  /* 0x00000005ff057e24 */ /* 0x000fe2000f8e00ff */
[----:B--23--:R1:W-:Y:S06]  /*5340*/  STL.64 [R1], R8 ;  /* 0x0000000801007387 */ /* 0x00c3ec0000100a00 */
[----:B------:R-:W-:-:S07]  /*5350*/  LEPC R20, `(.L_x_146) ;  /* 0x000000001014794e */ /* 0x000fce0000000000 */
[----:B-1----:R-:W-:Y:S05]  /*5360*/  CALL.ABS.NOINC R10 ;  /* 0x000000000a007343 */ /* 0x002fea0003c00000 */
.L_x_146:
[----:B------:R0:W5:Y:S02]  /*5370*/  LDG.E.64 R4, desc[UR36][R38.64] ;  /* 0x0000002426047981 */ /* 0x000164000c1e1b00 */
.L_x_145:
[----:B------:R-:W-:Y:S05]  /*5380*/  BSYNC.RECONVERGENT B8 ;  /* 0x0000000000087941 */ /* 0x000fea0003800200 */
.L_x_144:
[----:B-----5:R-:W-:Y:S01]  /*5390*/  DSETP.GEU.AND P0, PT, R4, R22, PT ;  /* 0x000000160400722a */ /* 0x020fe20003f0e000 */
[----:B------:R-:W-:-:S13]  /*53a0*/  BSSY.RECONVERGENT B0, `(.L_x_147) ;  /* 0x0000016000007945 */ /* 0x000fda0003800200 */
        /* <DEDUP_REMOVED lines=8> */
[----:B------:R-:W2:Y:S01]  /*5430*/  LDG.E R3, desc[UR36][R32.64] ;  /* 0x0000002420037981 */ /* 0x000ea2000c1e1900 */
[----:B------:R-:W1:Y:S02]  /*5440*/  LDC.64 R6, c[0x0][0x400] ;  /* 0x00010000ff067b82 */ /* 0x000e640000000a00 */
[----:B-1----:R-:W-:-:S06]  /*5450*/  IMAD.WIDE R44, R44, 0x4, R6 ;  /* 0x000000042c2c7825 */ /* 0x002fcc00078e0206 */
[----:B------:R-:W3:Y:S01]  /*5460*/  LDG.E R44, desc[UR36][R44.64] ;  /* 0x000000242c2c7981 */ /* 0x000ee2000c1e1900 */
[----:B--2---:R-:W-:-:S06]  /*5470*/  IMAD.WIDE R6, R3, 0x4, R6 ;  /* 0x0000000403067825 */ /* 0x004fcc00078e0206 */
[----:B------:R-:W2:Y:S01]  /*5480*/  LDG.E R6, desc[UR36][R6.64] ;  /* 0x0000002406067981 */ /* 0x000ea2000c1e1900 */
[----:B------:R-:W-:Y:S01]  /*5490*/  VIADD R0, R19, 0x1 ;  /* 0x0000000113007836 */ /* 0x000fe20000000000 */
[----:B---3--:R-:W1:Y:S02]  /*54a0*/  F2F.F64.F32 R4, R44 ;  /* 0x0000002c00047310 */ /* 0x008e640000201800 */
[----:B-1----:R-:W-:-:S06]  /*54b0*/  DADD R4, R40, R4 ;  /* 0x0000000028047229 */ /* 0x002fcc0000000004 */
[----:B--2---:R-:W1:Y:S02]  /*54c0*/  F2F.F64.F32 R8, R6 ;  /* 0x0000000600087310 */ /* 0x004e640000201800 */
[----:B-1----:R-:W-:-:S14]  /*54d0*/  DSETP.GE.AND P0, PT, R4, R8, PT ;  /* 0x000000080400722a */ /* 0x002fdc0003f06000 */
[----:B------:R-:W-:-:S04]  /*54e0*/  @!P0 IMAD.MOV R0, RZ, RZ, R19 ;  /* 0x000000ffff008224 */ /* 0x000fc800078e0213 */
[----:B------:R-:W-:-:S07]  /*54f0*/  IMAD.MOV.U32 R19, RZ, RZ, R0 ;  /* 0x000000ffff137224 */ /* 0x000fce00078e0000 */
.L_x_148:
[----:B------:R-:W-:Y:S05]  /*5500*/  BSYNC.RECONVERGENT B0 ;  /* 0x0000000000007941 */ /* 0x000fea0003800200 */
.L_x_147:
[----:B------:R-:W1:Y:S02]  /*5510*/  LDCU UR4, c[0x0][0x430] ;  /* 0x00008600ff0477ac */ /* 0x000e640008000800 */
[----:B-1----:R-:W-:-:S05]  /*5520*/  IMAD.U32 R31, RZ, RZ, UR4 ;  /* 0x00000004ff1f7e24 */ /* 0x002fca000f8e00ff */
[C---:B------:R-:W-:Y:S01]  /*5530*/  ISETP.NE.AND P0, PT, R30.reuse, R31, PT ;  /* 0x0000001f1e00720c */ /* 0x040fe20003f05270 */
[----:B------:R-:W-:-:S12]  /*5540*/  VIADD R30, R30, 0x1 ;  /* 0x000000011e1e7836 */ /* 0x000fd80000000000 */
[----:B------:R-:W-:Y:S05]  /*5550*/  @P0 BRA `(.L_x_149) ;  /* 0xfffffffc00200947 */ /* 0x000fea000383ffff */
.L_x_143:
[----:B------:R-:W-:Y:S01]  /*5560*/  MOV R0, 0x0 ;  /* 0x0000000000007802 */ /* 0x000fe20000000f00 */
[----:B------:R1:W-:Y:S01]  /*5570*/  STL.64 [R1], R22 ;  /* 0x0000001601007387 */ /* 0x0003e20000100a00 */
[----:B------:R-:W2:Y:S01]  /*5580*/  LDCU.64 UR4, c[0x4][0x10] ;  /* 0x01000200ff0477ac */ /* 0x000ea20008000a00 */
[----:B------:R-:W-:Y:S01]  /*5590*/  IMAD.MOV.U32 R6, RZ, RZ, R2 ;  /* 0x000000ffff067224 */ /* 0x000fe200078e0002 */
[----:B------:R1:W3:Y:S01]  /*55a0*/  LDC.64 R8, c[0x4][R0] ;  /* 0x0100000000087b82 */ /* 0x0002e20000000a00 */
[----:B------:R1:W-:Y:S01]  /*55b0*/  STL.64 [R1+0x8], R30 ;  /* 0x0000081e01007387 */ /* 0x0003e20000100a00 */
[----:B------:R-:W-:-:S03]  /*55c0*/  IMAD.MOV.U32 R7, RZ, RZ, R18 ;  /* 0x000000ffff077224 */ /* 0x000fc600078e0012 */
[----:B------:R1:W-:Y:S01]  /*55d0*/  STL.64 [R1+0x10], R16 ;  /* 0x0000101001007387 */ /* 0x0003e20000100a00 */
[----:B--2---:R-:W-:Y:S02]  /*55e0*/  IMAD.U32 R4, RZ, RZ, UR4 ;  /* 0x00000004ff047e24 */ /* 0x004fe4000f8e00ff */
[----:B-1----:R-:W-:-:S07]  /*55f0*/  IMAD.U32 R5, RZ, RZ, UR5 ;  /* 0x00000005ff057e24 */ /* 0x002fce000f8e00ff */
[----:B------:R-:W-:-:S07]  /*5600*/  LEPC R20, `(.L_x_140) ;  /* 0x000000001014794e */ /* 0x000fce0000000000 */
[----:B0--3--:R-:W-:Y:S05]  /*5610*/  CALL.ABS.NOINC R8 ;  /* 0x0000000008007343 */ /* 0x009fea0003c00000 */
.L_x_140:
[----:B------:R-:W-:Y:S05]  /*5620*/  BSYNC.RECONVERGENT B7 ;  /* 0x0000000000077941 */ /* 0x000fea0003800200 */
.L_x_139:
[----:B------:R-:W-:-:S05]  /*5630*/  VIADD R17, R17, 0x1 ;  /* 0x0000000111117836 */ /* 0x000fca0000000000 */
[----:B------:R-:W-:-:S13]  /*5640*/  ISETP.NE.AND P0, PT, R17, R29, PT ;  /* 0x0000001d1100720c */ /* 0x000fda0003f05270 */
[----:B------:R-:W-:Y:S05]  /*5650*/  @P0 BRA `(.L_x_150) ;  /* 0xfffffff400c00947 */ /* 0x000fea000383ffff */
.L_x_138:
[----:B------:R-:W-:Y:S05]  /*5660*/  BSYNC.RECONVERGENT B6 ;  /* 0x0000000000067941 */ /* 0x000fea0003800200 */
.L_x_137:
[----:B-1----:R-:W0:Y:S02]  /*5670*/  LDC.64 R2, c[0x0][0x418] ;  /* 0x00010600ff027b82 */ /* 0x002e240000000a00 */
[----:B0-----:R-:W-:-:S05]  /*5680*/  IMAD.WIDE R16, R16, 0x4, R2 ;  /* 0x0000000410107825 */ /* 0x001fca00078e0202 */
[----:B------:R-:W-:Y:S01]  /*5690*/  STG.E desc[UR36][R16.64], R19 ;  /* 0x0000001310007986 */ /* 0x000fe2000c101924 */
[----:B------:R-:W-:Y:S05]  /*56a0*/  EXIT ;  /* 0x000000000000794d */ /* 0x000fea0003800000 */
        .weak           $__internal_0_$__cuda_sm20_div_rn_f64_full
        .type           $__internal_0_$__cuda_sm20_div_rn_f64_full,@function
        .size           $__internal_0_$__cuda_sm20_div_rn_f64_full,($__internal_1_$__cuda_sm3x_div_rn_noftz_f32_slowpath - $__internal_0_$__cuda_sm20_div_rn_f64_full)
$__internal_0_$__cuda_sm20_div_rn_f64_full:
[C---:B------:R-:W-:Y:S01]  /*56b0*/  FSETP.GEU.AND P0, PT, |R35|.reuse, 1.469367938527859385e-39, PT ;  /* 0x001000002300780b */ /* 0x040fe20003f0e200 */
[----:B------:R-:W-:Y:S01]  /*56c0*/  IMAD.MOV.U32 R40, RZ, RZ, 0x1 ;  /* 0x00000001ff287424 */ /* 0x000fe200078e00ff */
[----:B------:R-:W-:Y:S01]  /*56d0*/  LOP3.LUT R32, R35, 0x800fffff, RZ, 0xc0, !PT ;  /* 0x800fffff23207812 */ /* 0x000fe200078ec0ff */
[----:B------:R-:W-:Y:S01]  /*56e0*/  IMAD.MOV.U32 R5, RZ, RZ, 0x1ca00000 ;  /* 0x1ca00000ff057424 */ /* 0x000fe200078e00ff */
[C---:B------:R-:W-:Y:S01]  /*56f0*/  FSETP.GEU.AND P2, PT, |R37|.reuse, 1.469367938527859385e-39, PT ;  /* 0x001000002500780b */ /* 0x040fe20003f4e200 */
[----:B------:R-:W-:Y:S01]  /*5700*/  BSSY.RECONVERGENT B5, `(.L_x_151) ;  /* 0x0000052000057945 */ /* 0x000fe20003800200 */
[----:B------:R-:W-:Y:S01]  /*5710*/  LOP3.LUT R33, R32, 0x3ff00000, RZ, 0xfc, !PT ;  /* 0x3ff0000020217812 */ /* 0x000fe200078efcff */
[----:B------:R-:W-:Y:S01]  /*5720*/  IMAD.MOV.U32 R32, RZ, RZ, R34 ;  /* 0x000000ffff207224 */ /* 0x000fe200078e0022 */
[----:B------:R-:W-:Y:S02]  /*5730*/  LOP3.LUT R3, R37, 0x7ff00000, RZ, 0xc0, !PT ;  /* 0x7ff0000025037812 */ /* 0x000fe400078ec0ff */
[----:B------:R-:W-:-:S03]  /*5740*/  LOP3.LUT R6, R35, 0x7ff00000, RZ, 0xc0, !PT ;  /* 0x7ff0000023067812 */ /* 0x000fc600078ec0ff */
[----:B------:R-:W-:Y:S01]  /*5750*/  @!P0 DMUL R32, R34, 8.98846567431157953865e+307 ;  /* 0x7fe0000022208828 */ /* 0x000fe20000000000 */
[----:B------:R-:W-:-:S03]  /*5760*/  ISETP.GE.U32.AND P1, PT, R3, R6, PT ;  /* 0x000000060300720c */ /* 0x000fc60003f26070 */
[----:B------:R-:W-:Y:S02]  /*5770*/  @!P2 LOP3.LUT R42, R35, 0x7ff00000, RZ, 0xc0, !PT ;  /* 0x7ff00000232aa812 */ /* 0x000fe400078ec0ff */
[----:B------:R-:W0:Y:S02]  /*5780*/  MUFU.RCP64H R41, R33 ;  /* 0x0000002100297308 */ /* 0x000e240000001800 */
[----:B------:R-:W-:Y:S02]  /*5790*/  @!P2 ISETP.GE.U32.AND P5, PT, R3, R42, PT ;  /* 0x0000002a0300a20c */ /* 0x000fe40003fa6070 */
[----:B------:R-:W-:Y:S02]  /*57a0*/  @!P0 LOP3.LUT R6, R33, 0x7ff00000, RZ, 0xc0, !PT ;  /* 0x7ff0000021068812 */ /* 0x000fe400078ec0ff */
[----:B------:R-:W-:-:S04]  /*57b0*/  @!P2 SEL R43, R5, 0x63400000, !P5 ;  /* 0x63400000052ba807 */ /* 0x000fc80006800000 */
[----:B------:R-:W-:-:S04]  /*57c0*/  @!P2 LOP3.LUT R44, R43, 0x80000000, R37, 0xf8, !PT ;  /* 0x800000002b2ca812 */ /* 0x000fc800078ef825 */
[----:B------:R-:W-:Y:S01]  /*57d0*/  @!P2 LOP3.LUT R45, R44, 0x100000, RZ, 0xfc, !PT ;  /* 0x001000002c2da812 */ /* 0x000fe200078efcff */
[----:B------:R-:W-:Y:S01]  /*57e0*/  @!P2 IMAD.MOV.U32 R44, RZ, RZ, RZ ;  /* 0x000000ffff2ca224 */ /* 0x000fe200078e00ff */
[----:B0-----:R-:W-:-:S08]  /*57f0*/  DFMA R38, R40, -R32, 1 ;  /* 0x3ff000002826742b */ /* 0x001fd00000000820 */
[----:B------:R-:W-:-:S08]  /*5800*/  DFMA R38, R38, R38, R38 ;  /* 0x000000262626722b */ /* 0x000fd00000000026 */
[----:B------:R-:W-:Y:S01]  /*5810*/  DFMA R40, R40, R38, R40 ;  /* 0x000000262828722b */ /* 0x000fe20000000028 */
[----:B------:R-:W-:Y:S01]  /*5820*/  SEL R39, R5, 0x63400000, !P1 ;  /* 0x6340000005277807 */ /* 0x000fe20004800000 */
[----:B------:R-:W-:-:S03]  /*5830*/  IMAD.MOV.U32 R38, RZ, RZ, R36 ;  /* 0x000000ffff267224 */ /* 0x000fc600078e0024 */
[----:B------:R-:W-:-:S03]  /*5840*/  LOP3.LUT R39, R39, 0x800fffff, R37, 0xf8, !PT ;  /* 0x800fffff27277812 */ /* 0x000fc600078ef825 */
[----:B------:R-:W-:-:S03]  /*5850*/  DFMA R42, R40, -R32, 1 ;  /* 0x3ff00000282a742b */ /* 0x000fc60000000820 */
[----:B------:R-:W-:-:S05]  /*5860*/  @!P2 DFMA R38, R38, 2, -R44 ;  /* 0x400000002626a82b */ /* 0x000fca000000082c */
[----:B------:R-:W-:-:S08]  /*5870*/  DFMA R42, R40, R42, R40 ;  /* 0x0000002a282a722b */ /* 0x000fd00000000028 */
[----:B------:R-:W-:-:S08]  /*5880*/  DMUL R40, R42, R38 ;  /* 0x000000262a287228 */ /* 0x000fd00000000000 */
[----:B------:R-:W-:-:S08]  /*5890*/  DFMA R44, R40, -R32, R38 ;  /* 0x80000020282c722b */ /* 0x000fd00000000026 */
[----:B------:R-:W-:Y:S01]  /*58a0*/  DFMA R44, R42, R44, R40 ;  /* 0x0000002c2a2c722b */ /* 0x000fe20000000028 */
[----:B------:R-:W-:Y:S01]  /*58b0*/  IMAD.MOV.U32 R43, RZ, RZ, R3 ;  /* 0x000000ffff2b7224 */ /* 0x000fe200078e0003 */
[----:B------:R-:W-:-:S05]  /*58c0*/  @!P2 LOP3.LUT R43, R39, 0x7ff00000, RZ, 0xc0, !PT ;  /* 0x7ff00000272ba812 */ /* 0x000fca00078ec0ff */
[----:B------:R-:W-:-:S05]  /*58d0*/  VIADD R40, R43, 0xffffffff ;  /* 0xffffffff2b287836 */ /* 0x000fca0000000000 */
[----:B------:R-:W-:Y:S01]  /*58e0*/  ISETP.GT.U32.AND P0, PT, R40, 0x7feffffe, PT ;  /* 0x7feffffe2800780c */ /* 0x000fe20003f04070 */
[----:B------:R-:W-:-:S05]  /*58f0*/  VIADD R40, R6, 0xffffffff ;  /* 0xffffffff06287836 */ /* 0x000fca0000000000 */
[----:B------:R-:W-:-:S13]  /*5900*/  ISETP.GT.U32.OR P0, PT, R40, 0x7feffffe, P0 ;  /* 0x7feffffe2800780c */ /* 0x000fda0000704470 */
[----:B------:R-:W-:Y:S05]  /*5910*/  @P0 BRA `(.L_x_152) ;  /* 0x00000000006c0947 */ /* 0x000fea0003800000 */
[----:B------:R-:W-:-:S04]  /*5920*/  LOP3.LUT R36, R35, 0x7ff00000, RZ, 0xc0, !PT ;  /* 0x7ff0000023247812 */ /* 0x000fc800078ec0ff */
[CC--:B------:R-:W-:Y:S02]  /*5930*/  VIADDMNMX R6, R3.reuse, -R36.reuse, 0xb9600000, !PT ;  /* 0xb960000003067446 */ /* 0x0c0fe40007800924 */
[----:B------:R-:W-:Y:S01]  /*5940*/  ISETP.GE.U32.AND P0, PT, R3, R36, PT ;  /* 0x000000240300720c */ /* 0x000fe20003f06070 */
[----:B------:R-:W-:Y:S01]  /*5950*/  IMAD.MOV.U32 R36, RZ, RZ, RZ ;  /* 0x000000ffff247224 */ /* 0x000fe200078e00ff */
[----:B------:R-:W-:Y:S02]  /*5960*/  VIMNMX R3, PT, PT, R6, 0x46a00000, PT ;  /* 0x46a0000006037848 */ /* 0x000fe40003fe0100 */
[----:B------:R-:W-:-:S05]  /*5970*/  SEL R6, R5, 0x63400000, !P0 ;  /* 0x6340000005067807 */ /* 0x000fca0004000000 */
[----:B------:R-:W-:-:S04]  /*5980*/  IMAD.IADD R3, R3, 0x1, -R6 ;  /* 0x0000000103037824 */ /* 0x000fc800078e0a06 */
[----:B------:R-:W-:-:S06]  /*5990*/  VIADD R37, R3, 0x7fe00000 ;  /* 0x7fe0000003257836 */ /* 0x000fcc0000000000 */
[----:B------:R-:W-:-:S10]  /*59a0*/  DMUL R40, R44, R36 ;  /* 0x000000242c287228 */ /* 0x000fd40000000000 */
[----:B------:R-:W-:-:S13]  /*59b0*/  FSETP.GTU.AND P0, PT, |R41|, 1.469367938527859385e-39, PT ;  /* 0x001000002900780b */ /* 0x000fda0003f0c200 */
[----:B------:R-:W-:Y:S05]  /*59c0*/  @P0 BRA `(.L_x_153) ;  /* 0x0000000000940947 */ /* 0x000fea0003800000 */
[----:B------:R-:W-:Y:S01]  /*59d0*/  DFMA R32, R44, -R32, R38 ;  /* 0x800000202c20722b */ /* 0x000fe20000000026 */
[----:B------:R-:W-:-:S09]  /*59e0*/  IMAD.MOV.U32 R36, RZ, RZ, RZ ;  /* 0x000000ffff247224 */ /* 0x000fd200078e00ff */
[C---:B------:R-:W-:Y:S02]  /*59f0*/  FSETP.NEU.AND P0, PT, R33.reuse, RZ, PT ;  /* 0x000000ff2100720b */ /* 0x040fe40003f0d000 */
[----:B------:R-:W-:-:S04]  /*5a00*/  LOP3.LUT R35, R33, 0x80000000, R35, 0x48, !PT ;  /* 0x8000000021237812 */ /* 0x000fc800078e4823 */
[----:B------:R-:W-:-:S07]  /*5a10*/  LOP3.LUT R37, R35, R37, RZ, 0xfc, !PT ;  /* 0x0000002523257212 */ /* 0x000fce00078efcff */
[----:B------:R-:W-:Y:S05]  /*5a20*/  @!P0 BRA `(.L_x_153) ;  /* 0x00000000007c8947 */ /* 0x000fea0003800000 */
[----:B------:R-:W-:Y:S01]  /*5a30*/  IMAD.MOV R33, RZ, RZ, -R3 ;  /* 0x000000ffff217224 */ /* 0x000fe200078e0a03 */
[----:B------:R-:W-:Y:S01]  /*5a40*/  DMUL.RP R36, R44, R36 ;  /* 0x000000242c247228 */ /* 0x000fe20000008000 */
[----:B------:R-:W-:Y:S01]  /*5a50*/  IMAD.MOV.U32 R32, RZ, RZ, RZ ;  /* 0x000000ffff207224 */ /* 0x000fe200078e00ff */
[----:B------:R-:W-:-:S05]  /*5a60*/  IADD3 R3, PT, PT, -R3, -0x43300000, RZ ;  /* 0xbcd0000003037810 */ /* 0x000fca0007ffe1ff */
[----:B------:R-:W-:-:S03]  /*5a70*/  DFMA R32, R40, -R32, R44 ;  /* 0x800000202820722b */ /* 0x000fc6000000002c */
[----:B------:R-:W-:-:S07]  /*5a80*/  LOP3.LUT R35, R37, R35, RZ, 0x3c, !PT ;  /* 0x0000002325237212 */ /* 0x000fce00078e3cff */
[----:B------:R-:W-:-:S04]  /*5a90*/  FSETP.NEU.AND P0, PT, |R33|, R3, PT ;  /* 0x000000032100720b */ /* 0x000fc80003f0d200 */
[----:B------:R-:W-:Y:S02]  /*5aa0*/  FSEL R40, R36, R40, !P0 ;  /* 0x0000002824287208 */ /* 0x000fe40004000000 */
[----:B------:R-:W-:Y:S01]  /*5ab0*/  FSEL R41, R35, R41, !P0 ;  /* 0x0000002923297208 */ /* 0x000fe20004000000 */
[----:B------:R-:W-:Y:S06]  /*5ac0*/  BRA `(.L_x_153) ;  /* 0x0000000000547947 */ /* 0x000fec0003800000 */
.L_x_152:
[----:B------:R-:W-:-:S14]  /*5ad0*/  DSETP.NAN.AND P0, PT, R36, R36, PT ;  /* 0x000000242400722a */ /* 0x000fdc0003f08000 */
[----:B------:R-:W-:Y:S05]  /*5ae0*/  @P0 BRA `(.L_x_154) ;  /* 0x0000000000440947 */ /* 0x000fea0003800000 */
[----:B------:R-:W-:-:S14]  /*5af0*/  DSETP.NAN.AND P0, PT, R34, R34, PT ;  /* 0x000000222200722a */ /* 0x000fdc0003f08000 */
[----:B------:R-:W-:Y:S05]  /*5b00*/  @P0 BRA `(.L_x_155) ;  /* 0x0000000000300947 */ /* 0x000fea0003800000 */
[----:B------:R-:W-:Y:S01]  /*5b10*/  ISETP.NE.AND P0, PT, R43, R6, PT ;  /* 0x000000062b00720c */ /* 0x000fe20003f05270 */
[----:B------:R-:W-:Y:S02]  /*5b20*/  IMAD.MOV.U32 R40, RZ, RZ, 0x0 ;  /* 0x00000000ff287424 */ /* 0x000fe400078e00ff */
[----:B------:R-:W-:-:S10]  /*5b30*/  IMAD.MOV.U32 R41, RZ, RZ, -0x80000 ;  /* 0xfff80000ff297424 */ /* 0x000fd400078e00ff */
[----:B------:R-:W-:Y:S05]  /*5b40*/  @!P0 BRA `(.L_x_153) ;  /* 0x0000000000348947 */ /* 0x000fea0003800000 */
[----:B------:R-:W-:Y:S02]  /*5b50*/  ISETP.NE.AND P0, PT, R43, 0x7ff00000, PT ;  /* 0x7ff000002b00780c */ /* 0x000fe40003f05270 */
[----:B------:R-:W-:Y:S02]  /*5b60*/  LOP3.LUT R41, R37, 0x80000000, R35, 0x48, !PT ;  /* 0x8000000025297812 */ /* 0x000fe400078e4823 */
[----:B------:R-:W-:-:S13]  /*5b70*/  ISETP.EQ.OR P0, PT, R6, RZ, !P0 ;  /* 0x000000ff0600720c */ /* 0x000fda0004702670 */
[----:B------:R-:W-:Y:S01]  /*5b80*/  @P0 LOP3.LUT R3, R41, 0x7ff00000, RZ, 0xfc, !PT ;  /* 0x7ff0000029030812 */ /* 0x000fe200078efcff */
[----:B------:R-:W-:Y:S02]  /*5b90*/  @!P0 IMAD.MOV.U32 R40, RZ, RZ, RZ ;  /* 0x000000ffff288224 */ /* 0x000fe400078e00ff */
[----:B------:R-:W-:Y:S02]  /*5ba0*/  @P0 IMAD.MOV.U32 R40, RZ, RZ, RZ ;  /* 0x000000ffff280224 */ /* 0x000fe400078e00ff */
[----:B------:R-:W-:Y:S01]  /*5bb0*/  @P0 IMAD.MOV.U32 R41, RZ, RZ, R3 ;  /* 0x000000ffff290224 */ /* 0x000fe200078e0003 */
[----:B------:R-:W-:Y:S06]  /*5bc0*/  BRA `(.L_x_153) ;  /* 0x0000000000147947 */ /* 0x000fec0003800000 */
.L_x_155:
[----:B------:R-:W-:Y:S01]  /*5bd0*/  LOP3.LUT R41, R35, 0x80000, RZ, 0xfc, !PT ;  /* 0x0008000023297812 */ /* 0x000fe200078efcff */
[----:B------:R-:W-:Y:S01]  /*5be0*/  IMAD.MOV.U32 R40, RZ, RZ, R34 ;  /* 0x000000ffff287224 */ /* 0x000fe200078e0022 */
[----:B------:R-:W-:Y:S06]  /*5bf0*/  BRA `(.L_x_153) ;  /* 0x0000000000087947 */ /* 0x000fec0003800000 */
.L_x_154:
[----:B------:R-:W-:Y:S01]  /*5c00*/  LOP3.LUT R41, R37, 0x80000, RZ, 0xfc, !PT ;  /* 0x0008000025297812 */ /* 0x000fe200078efcff */
[----:B------:R-:W-:-:S07]  /*5c10*/  IMAD.MOV.U32 R40, RZ, RZ, R36 ;  /* 0x000000ffff287224 */ /* 0x000fce00078e0024 */
.L_x_153:
[----:B------:R-:W-:Y:S05]  /*5c20*/  BSYNC.RECONVERGENT B5 ;  /* 0x0000000000057941 */ /* 0x000fea0003800200 */
.L_x_151:
[----:B------:R-:W-:-:S04]  /*5c30*/  IMAD.MOV.U32 R5, RZ, RZ, 0x0 ;  /* 0x00000000ff057424 */ /* 0x000fc800078e00ff */
[----:B------:R-:W-:Y:S05]  /*5c40*/  RET.REL.NODEC R4 `(_Z17compute_ion_matchPiS_iS_S_PfS0_S_S_iS0_S_lS_S_S0_S0_S_S_S_fPdiS1_dS_S_) ;  /* 0xffffffa004ec7950 */ /* 0x000fea0003c3ffff */
        .weak           $__internal_1_$__cuda_sm3x_div_rn_noftz_f32_slowpath
        .type           $__internal_1_$__cuda_sm3x_div_rn_noftz_f32_slowpath,@function
        .size           $__internal_1_$__cuda_sm3x_div_rn_noftz_f32_slowpath,($_Z17compute_ion_matchPiS_iS_S_PfS0_S_S_iS0_S_lS_S_S0_S0_S_S_S_fPdiS1_dS_S_$__internal_trig_reduction_slowpathd - $__internal_1_$__cuda_sm3x_div_rn_noftz_f32_slowpath)
$__internal_1_$__cuda_sm3x_div_rn_noftz_f32_slowpath:
[----:B------:R-:W-:Y:S01]  /*5c50*/  SHF.R.U32.HI R5, RZ, 0x17, R17 ;  /* 0x00000017ff057819 */ /* 0x000fe20000011611 */
[----:B------:R-:W-:Y:S01]  /*5c60*/  BSSY.RECONVERGENT B0, `(.L_x_156) ;  /* 0x0000065000007945 */ /* 0x000fe20003800200 */
[----:B------:R-:W-:Y:S01]  /*5c70*/  SHF.R.U32.HI R36, RZ, 0x17, R3 ;  /* 0x00000017ff247819 */ /* 0x000fe20000011603 */
[----:B------:R-:W-:Y:S01]  /*5c80*/  IMAD.MOV.U32 R34, RZ, RZ, R17 ;  /* 0x000000ffff227224 */ /* 0x000fe200078e0011 */
[----:B------:R-:W-:Y:S02]  /*5c90*/  LOP3.LUT R5, R5, 0xff, RZ, 0xc0, !PT ;  /* 0x000000ff05057812 */ /* 0x000fe400078ec0ff */
[----:B------:R-:W-:-:S03]  /*5ca0*/  LOP3.LUT R36, R36, 0xff, RZ, 0xc0, !PT ;  /* 0x000000ff24247812 */ /* 0x000fc600078ec0ff */
[----:B------:R-:W-:Y:S02]  /*5cb0*/  VIADD R31, R5, 0xffffffff ;  /* 0xffffffff051f7836 */ /* 0x000fe40000000000 */
[----:B------:R-:W-:-:S03]  /*5cc0*/  VIADD R30, R36, 0xffffffff ;  /* 0xffffffff241e7836 */ /* 0x000fc60000000000 */
[----:B------:R-:W-:-:S04]  /*5cd0*/  ISETP.GT.U32.AND P1, PT, R31, 0xfd, PT ;  /* 0x000000fd1f00780c */ /* 0x000fc80003f24070 */
[----:B------:R-:W-:-:S13]  /*5ce0*/  ISETP.GT.U32.OR P1, PT, R30, 0xfd, P1 ;  /* 0x000000fd1e00780c */ /* 0x000fda0000f24470 */
[----:B------:R-:W-:Y:S01]  /*5cf0*/  @!P1 IMAD.MOV.U32 R30, RZ, RZ, RZ ;  /* 0x000000ffff1e9224 */ /* 0x000fe200078e00ff */
[----:B------:R-:W-:Y:S06]  /*5d00*/  @!P1 BRA `(.L_x_157) ;  /* 0x0000000000649947 */ /* 0x000fec0003800000 */
[----:B------:R-:W-:Y:S02]  /*5d10*/  FSETP.GTU.FTZ.AND P1, PT, |R3|, +INF , PT ;  /* 0x7f8000000300780b */ /* 0x000fe40003f3c200 */
[----:B------:R-:W-:-:S04]  /*5d20*/  FSETP.GTU.FTZ.AND P2, PT, |R17|, +INF , PT ;  /* 0x7f8000001100780b */ /* 0x000fc80003f5c200 */
[----:B------:R-:W-:-:S13]  /*5d30*/  PLOP3.LUT P1, PT, P1, P2, PT, 0xf8, 0x8f ;  /* 0x00000000008f781c */ /* 0x000fda0000f25f70 */
[----:B------:R-:W-:Y:S05]  /*5d40*/  @P1 BRA `(.L_x_158) ;  /* 0x0000000400541947 */ /* 0x000fea0003800000 */
[----:B------:R-:W-:-:S13]  /*5d50*/  LOP3.LUT P1, RZ, R34, 0x7fffffff, R3, 0xc8, !PT ;  /* 0x7fffffff22ff7812 */ /* 0x000fda000782c803 */
[----:B------:R-:W-:Y:S05]  /*5d60*/  @!P1 BRA `(.L_x_159) ;  /* 0x0000000400449947 */ /* 0x000fea0003800000 */
[----:B------:R-:W-:Y:S02]  /*5d70*/  FSETP.NEU.FTZ.AND P5, PT, |R3|, +INF , PT ;  /* 0x7f8000000300780b */ /* 0x000fe40003fbd200 */
[----:B------:R-:W-:Y:S02]  /*5d80*/  FSETP.NEU.FTZ.AND P2, PT, |R17|, +INF , PT ;  /* 0x7f8000001100780b */ /* 0x000fe40003f5d200 */
[----:B------:R-:W-:-:S11]  /*5d90*/  FSETP.NEU.FTZ.AND P1, PT, |R3|, +INF , PT ;  /* 0x7f8000000300780b */ /* 0x000fd60003f3d200 */
[----:B------:R-:W-:Y:S05]  /*5da0*/  @!P2 BRA !P5, `(.L_x_159) ;  /* 0x000000040034a947 */ /* 0x000fea0006800000 */
[----:B------:R-:W-:-:S04]  /*5db0*/  LOP3.LUT P5, RZ, R3, 0x7fffffff, RZ, 0xc0, !PT ;  /* 0x7fffffff03ff7812 */ /* 0x000fc800078ac0ff */
[----:B------:R-:W-:-:S13]  /*5dc0*/  PLOP3.LUT P2, PT, P2, P5, PT, 0x2f, 0xf2 ;  /* 0x0000000000f2781c */ /* 0x000fda000174a577 */
[----:B------:R-:W-:Y:S05]  /*5dd0*/  @P2 BRA `(.L_x_160) ;  /* 0x0000000400202947 */ /* 0x000fea0003800000 */
[----:B------:R-:W-:-:S04]  /*5de0*/  LOP3.LUT P2, RZ, R34, 0x7fffffff, RZ, 0xc0, !PT ;  /* 0x7fffffff22ff7812 */ /* 0x000fc8000784c0ff */
[----:B------:R-:W-:-:S13]  /*5df0*/  PLOP3.LUT P1, PT, P1, P2, PT, 0x2f, 0xf2 ;  /* 0x0000000000f2781c */ /* 0x000fda0000f24577 */
[----:B------:R-:W-:Y:S05]  /*5e00*/  @P1 BRA `(.L_x_161) ;  /* 0x0000000400081947 */ /* 0x000fea0003800000 */
[----:B------:R-:W-:-:S05]  /*5e10*/  VIADD R30, R36, 0xffffffff ;  /* 0xffffffff241e7836 */ /* 0x000fca0000000000 */
[----:B------:R-:W-:Y:S01]  /*5e20*/  ISETP.GE.AND P1, PT, R30, RZ, PT ;  /* 0x000000ff1e00720c */ /* 0x000fe20003f26270 */
[----:B------:R-:W-:-:S05]  /*5e30*/  VIADD R30, R5, 0xffffffff ;  /* 0xffffffff051e7836 */ /* 0x000fca0000000000 */
[----:B------:R-:W-:-:S07]  /*5e40*/  ISETP.GE.AND P2, PT, R30, RZ, PT ;  /* 0x000000ff1e00720c */ /* 0x000fce0003f46270 */
[----:B------:R-:W-:Y:S02]  /*5e50*/  @P1 IMAD.MOV.U32 R30, RZ, RZ, RZ ;  /* 0x000000ffff1e1224 */ /* 0x000fe400078e00ff */
[----:B------:R-:W-:Y:S01]  /*5e60*/  @!P1 FFMA R3, R3, 1.84467440737095516160e+19, RZ ;  /* 0x5f80000003039823 */ /* 0x000fe200000000ff */
[----:B------:R-:W-:-:S03]  /*5e70*/  @!P1 IMAD.MOV.U32 R30, RZ, RZ, -0x40 ;  /* 0xffffffc0ff1e9424 */ /* 0x000fc600078e00ff */
[----:B------:R-:W-:Y:S01]  /*5e80*/  @!P2 FFMA R34, R17, 1.84467440737095516160e+19, RZ ;  /* 0x5f8000001122a823 */ /* 0x000fe200000000ff */
[----:B------:R-:W-:-:S07]  /*5e90*/  @!P2 VIADD R30, R30, 0x40 ;  /* 0x000000401e1ea836 */ /* 0x000fce0000000000 */
.L_x_157:
[----:B------:R-:W-:Y:S01]  /*5ea0*/  LEA R31, R5, 0xc0800000, 0x17 ;  /* 0xc0800000051f7811 */ /* 0x000fe200078eb8ff */
[----:B------:R-:W-:Y:S01]  /*5eb0*/  VIADD R36, R36, 0xffffff81 ;  /* 0xffffff8124247836 */ /* 0x000fe20000000000 */
[----:B------:R-:W-:Y:S03]  /*5ec0*/  BSSY.RECONVERGENT B1, `(.L_x_162) ;  /* 0x0000035000017945 */ /* 0x000fe60003800200 */
[----:B------:R-:W-:Y:S02]  /*5ed0*/  IMAD.IADD R35, R34, 0x1, -R31 ;  /* 0x0000000122237824 */ /* 0x000fe400078e0a1f */
[----:B------:R-:W-:Y:S02]  /*5ee0*/  IMAD R3, R36, -0x800000, R3 ;  /* 0xff80000024037824 */ /* 0x000fe400078e0203 */
[----:B------:R-:W0:Y:S01]  /*5ef0*/  MUFU.RCP R31, R35 ;  /* 0x00000023001f7308 */ /* 0x000e220000001000 */
[----:B------:R-:W-:-:S04]  /*5f00*/  FADD.FTZ R38, -R35, -RZ ;  /* 0x800000ff23267221 */ /* 0x000fc80000010100 */
[----:B0-----:R-:W-:-:S04]  /*5f10*/  FFMA R34, R31, R38, 1 ;  /* 0x3f8000001f227423 */ /* 0x001fc80000000026 */
[----:B------:R-:W-:-:S04]  /*5f20*/  FFMA R34, R31, R34, R31 ;  /* 0x000000221f227223 */ /* 0x000fc8000000001f */
[----:B------:R-:W-:-:S04]  /*5f30*/  FFMA R31, R3, R34, RZ ;  /* 0x00000022031f7223 */ /* 0x000fc800000000ff */
[----:B------:R-:W-:-:S04]  /*5f40*/  FFMA R33, R38, R31, R3 ;  /* 0x0000001f26217223 */ /* 0x000fc80000000003 */
[----:B------:R-:W-:Y:S01]  /*5f50*/  FFMA R31, R34, R33, R31 ;  /* 0x00000021221f7223 */ /* 0x000fe2000000001f */
[----:B------:R-:W-:-:S03]  /*5f60*/  IADD3 R33, PT, PT, R36, 0x7f, -R5 ;  /* 0x0000007f24217810 */ /* 0x000fc60007ffe805 */
[----:B------:R-:W-:Y:S02]  /*5f70*/  FFMA R38, R38, R31, R3 ;  /* 0x0000001f26267223 */ /* 0x000fe40000000003 */
[----:B------:R-:W-:Y:S02]  /*5f80*/  IMAD.IADD R30, R33, 0x1, R30 ;  /* 0x00000001211e7824 */ /* 0x000fe400078e021e */
[----:B------:R-:W-:-:S05]  /*5f90*/  FFMA R3, R34, R38, R31 ;  /* 0x0000002622037223 */ /* 0x000fca000000001f */
[----:B------:R-:W-:-:S04]  /*5fa0*/  SHF.R.U32.HI R5, RZ, 0x17, R3 ;  /* 0x00000017ff057819 */ /* 0x000fc80000011603 */
[----:B------:R-:W-:-:S05]  /*5fb0*/  LOP3.LUT R5, R5, 0xff, RZ, 0xc0, !PT ;  /* 0x000000ff05057812 */ /* 0x000fca00078ec0ff */
[----:B------:R-:W-:-:S04]  /*5fc0*/  IMAD.IADD R5, R5, 0x1, R30 ;  /* 0x0000000105057824 */ /* 0x000fc800078e021e */
[----:B------:R-:W-:-:S05]  /*5fd0*/  VIADD R33, R5, 0xffffffff ;  /* 0xffffffff05217836 */ /* 0x000fca0000000000 */
[----:B------:R-:W-:-:S13]  /*5fe0*/  ISETP.GE.U32.AND P1, PT, R33, 0xfe, PT ;  /* 0x000000fe2100780c */ /* 0x000fda0003f26070 */
[----:B------:R-:W-:Y:S05]  /*5ff0*/  @!P1 BRA `(.L_x_163) ;  /* 0x0000000000809947 */ /* 0x000fea0003800000 */
[----:B------:R-:W-:-:S13]  /*6000*/  ISETP.GT.AND P1, PT, R5, 0xfe, PT ;  /* 0x000000fe0500780c */ /* 0x000fda0003f24270 */
[----:B------:R-:W-:Y:S05]  /*6010*/  @P1 BRA `(.L_x_164) ;  /* 0x00000000006c1947 */ /* 0x000fea0003800000 */
[----:B------:R-:W-:-:S13]  /*6020*/  ISETP.GE.AND P1, PT, R5, 0x1, PT ;  /* 0x000000010500780c */ /* 0x000fda0003f26270 */
[----:B------:R-:W-:Y:S05]  /*6030*/  @P1 BRA `(.L_x_165) ;  /* 0x0000000000741947 */ /* 0x000fea0003800000 */
[----:B------:R-:W-:Y:S02]  /*6040*/  ISETP.GE.AND P1, PT, R5, -0x18, PT ;  /* 0xffffffe80500780c */ /* 0x000fe40003f26270 */
[----:B------:R-:W-:-:S11]  /*6050*/  LOP3.LUT R3, R3, 0x80000000, RZ, 0xc0, !PT ;  /* 0x8000000003037812 */ /* 0x000fd600078ec0ff */
[----:B------:R-:W-:Y:S05]  /*6060*/  @!P1 BRA `(.L_x_165) ;  /* 0x0000000000689947 */ /* 0x000fea0003800000 */
[CCC-:B------:R-:W-:Y:S01]  /*6070*/  FFMA.RZ R33, R34.reuse, R38.reuse, R31.reuse ;  /* 0x0000002622217223 */ /* 0x1c0fe2000000c01f */
[CCC-:B------:R-:W-:Y:S01]  /*6080*/  FFMA.RP R30, R34.reuse, R38.reuse, R31.reuse ;  /* 0x00000026221e7223 */ /* 0x1c0fe2000000801f */
[----:B------:R-:W-:Y:S01]  /*6090*/  FFMA.RM R31, R34, R38, R31 ;  /* 0x00000026221f7223 */ /* 0x000fe2000000401f */
[C---:B------:R-:W-:Y:S01]  /*60a0*/  VIADD R34, R5.reuse, 0x20 ;  /* 0x0000002005227836 */ /* 0x040fe20000000000 */
[----:B------:R-:W-:Y:S02]  /*60b0*/  ISETP.NE.AND P5, PT, R5, RZ, PT ;  /* 0x000000ff0500720c */ /* 0x000fe40003fa5270 */
[----:B------:R-:W-:Y:S02]  /*60c0*/  LOP3.LUT R33, R33, 0x7fffff, RZ, 0xc0, !PT ;  /* 0x007fffff21217812 */ /* 0x000fe400078ec0ff */
[----:B------:R-:W-:Y:S01]  /*60d0*/  ISETP.NE.AND P2, PT, R5, RZ, PT ;  /* 0x000000ff0500720c */ /* 0x000fe20003f45270 */
[----:B------:R-:W-:Y:S01]  /*60e0*/  IMAD.MOV R5, RZ, RZ, -R5 ;  /* 0x000000ffff057224 */ /* 0x000fe200078e0a05 */
[----:B------:R-:W-:-:S02]  /*60f0*/  LOP3.LUT R33, R33, 0x800000, RZ, 0xfc, !PT ;  /* 0x0080000021217812 */ /* 0x000fc400078efcff */
[----:B------:R-:W-:Y:S02]  /*6100*/  FSETP.NEU.FTZ.AND P1, PT, R30, R31, PT ;  /* 0x0000001f1e00720b */ /* 0x000fe40003f3d000 */
[----:B------:R-:W-:Y:S02]  /*6110*/  SHF.L.U32 R34, R33, R34, RZ ;  /* 0x0000002221227219 */ /* 0x000fe400000006ff */
[----:B------:R-:W-:Y:S02]  /*6120*/  SEL R30, R5, RZ, P5 ;  /* 0x000000ff051e7207 */ /* 0x000fe40002800000 */
[----:B------:R-:W-:Y:S02]  /*6130*/  ISETP.NE.AND P2, PT, R34, RZ, P2 ;  /* 0x000000ff2200720c */ /* 0x000fe40001745270 */
[----:B------:R-:W-:Y:S02]  /*6140*/  SHF.R.U32.HI R30, RZ, R30, R33 ;  /* 0x0000001eff1e7219 */ /* 0x000fe40000011621 */
[----:B------:R-:W-:-:S02]  /*6150*/  PLOP3.LUT P1, PT, P1, P2, PT, 0xf8, 0x8f ;  /* 0x00000000008f781c */ /* 0x000fc40000f25f70 */
[----:B------:R-:W-:Y:S02]  /*6160*/  SHF.R.U32.HI R34, RZ, 0x1, R30 ;  /* 0x00000001ff227819 */ /* 0x000fe4000001161e */
[----:B------:R-:W-:-:S04]  /*6170*/  SEL R5, RZ, 0x1, !P1 ;  /* 0x00000001ff057807 */ /* 0x000fc80004800000 */
[----:B------:R-:W-:-:S04]  /*6180*/  LOP3.LUT R5, R5, 0x1, R34, 0xf8, !PT ;  /* 0x0000000105057812 */ /* 0x000fc800078ef822 */
[----:B------:R-:W-:-:S05]  /*6190*/  LOP3.LUT R5, R5, R30, RZ, 0xc0, !PT ;  /* 0x0000001e05057212 */ /* 0x000fca00078ec0ff */
[----:B------:R-:W-:-:S05]  /*61a0*/  IMAD.IADD R34, R34, 0x1, R5 ;  /* 0x0000000122227824 */ /* 0x000fca00078e0205 */
[----:B------:R-:W-:Y:S01]  /*61b0*/  LOP3.LUT R3, R34, R3, RZ, 0xfc, !PT ;  /* 0x0000000322037212 */ /* 0x000fe200078efcff */
[----:B------:R-:W-:Y:S06]  /*61c0*/  BRA `(.L_x_165) ;  /* 0x0000000000107947 */ /* 0x000fec0003800000 */
.L_x_164:
[----:B------:R-:W-:-:S04]  /*61d0*/  LOP3.LUT R3, R3, 0x80000000, RZ, 0xc0, !PT ;  /* 0x8000000003037812 */ /* 0x000fc800078ec0ff */
[----:B------:R-:W-:Y:S01]  /*61e0*/  LOP3.LUT R3, R3, 0x7f800000, RZ, 0xfc, !PT ;  /* 0x7f80000003037812 */ /* 0x000fe200078efcff */
[----:B------:R-:W-:Y:S06]  /*61f0*/  BRA `(.L_x_165) ;  /* 0x0000000000047947 */ /* 0x000fec0003800000 */
.L_x_163:
[----:B------:R-:W-:-:S07]  /*6200*/  IMAD R3, R30, 0x800000, R3 ;  /* 0x008000001e037824 */ /* 0x000fce00078e0203 */
.L_x_165:
[----:B------:R-:W-:Y:S05]  /*6210*/  BSYNC.RECONVERGENT B1 ;  /* 0x0000000000017941 */ /* 0x000fea0003800200 */
.L_x_162:
[----:B------:R-:W-:Y:S05]  /*6220*/  BRA `(.L_x_166) ;  /* 0x0000000000207947 */ /* 0x000fea0003800000 */
.L_x_161:
[----:B------:R-:W-:-:S04]  /*6230*/  LOP3.LUT R3, R34, 0x80000000, R3, 0x48, !PT ;  /* 0x8000000022037812 */ /* 0x000fc800078e4803 */
[----:B------:R-:W-:Y:S01]  /*6240*/  LOP3.LUT R3, R3, 0x7f800000, RZ, 0xfc, !PT ;  /* 0x7f80000003037812 */ /* 0x000fe200078efcff */
[----:B------:R-:W-:Y:S06]  /*6250*/  BRA `(.L_x_166) ;  /* 0x0000000000147947 */ /* 0x000fec0003800000 */
.L_x_160:
[----:B------:R-:W-:Y:S01]  /*6260*/  LOP3.LUT R3, R34, 0x80000000, R3, 0x48, !PT ;  /* 0x8000000022037812 */ /* 0x000fe200078e4803 */
[----:B------:R-:W-:Y:S06]  /*6270*/  BRA `(.L_x_166) ;  /* 0x00000000000c7947 */ /* 0x000fec0003800000 */
.L_x_159:
[----:B------:R-:W0:Y:S01]  /*6280*/  MUFU.RSQ R3, -QNAN ;  /* 0xffc0000000037908 */ /* 0x000e220000001400 */
[----:B------:R-:W-:Y:S05]  /*6290*/  BRA `(.L_x_166) ;  /* 0x0000000000047947 */ /* 0x000fea0003800000 */
.L_x_158:
[----:B------:R-:W-:-:S07]  /*62a0*/  FADD.FTZ R3, R3, R17 ;  /* 0x0000001103037221 */ /* 0x000fce0000010000 */
.L_x_166:
[----:B------:R-:W-:Y:S05]  /*62b0*/  BSYNC.RECONVERGENT B0 ;  /* 0x0000000000007941 */ /* 0x000fea0003800200 */
.L_x_156:
[----:B------:R-:W-:-:S04]  /*62c0*/  IMAD.MOV.U32 R5, RZ, RZ, 0x0 ;  /* 0x00000000ff057424 */ /* 0x000fc800078e00ff */
[----:B0-----:R-:W-:Y:S05]  /*62d0*/  RET.REL.NODEC R4 `(_Z17compute_ion_matchPiS_iS_S_PfS0_S_S_iS0_S_lS_S_S0_S0_S_S_S_fPdiS1_dS_S_) ;  /* 0xffffff9c04487950 */ /* 0x001fea0003c3ffff */
        .type           $_Z17compute_ion_matchPiS_iS_S_PfS0_S_S_iS0_S_lS_S_S0_S0_S_S_S_fPdiS1_dS_S_$__internal_trig_reduction_slowpathd,@function
        .size           $_Z17compute_ion_matchPiS_iS_S_PfS0_S_S_iS0_S_lS_S_S0_S0_S_S_S_fPdiS1_dS_S_$__internal_trig_reduction_slowpathd,(.L_x_177 - $_Z17compute_ion_matchPiS_iS_S_PfS0_S_S_iS0_S_lS_S_S0_S0_S_S_S_fPdiS1_dS_S_$__internal_trig_reduction_slowpathd)
$_Z17compute_ion_matchPiS_iS_S_PfS0_S_S_iS0_S_lS_S_S0_S0_S_S_S_fPdiS1_dS_S_$__internal_trig_reduction_slowpathd:
[--C-:B------:R-:W-:Y:S01]  /*62e0*/  SHF.R.U32.HI R3, RZ, 0x14, R19.reuse ;  /* 0x00000014ff037819 */ /* 0x100fe20000011613 */
[----:B------:R-:W-:Y:S02]  /*62f0*/  IMAD.MOV.U32 R15, RZ, RZ, R4 ;  /* 0x000000ffff0f7224 */ /* 0x000fe400078e0004 */
[----:B------:R-:W-:Y:S01]  /*6300*/  IMAD.MOV.U32 R5, RZ, RZ, R19 ;  /* 0x000000ffff057224 */ /* 0x000fe200078e0013 */
[----:B------:R-:W-:Y:S01]  /*6310*/  LOP3.LUT R6, R3, 0x7ff, RZ, 0xc0, !PT ;  /* 0x000007ff03067812 */ /* 0x000fe200078ec0ff */
[----:B------:R-:W-:-:S03]  /*6320*/  IMAD.MOV.U32 R4, RZ, RZ, RZ ;  /* 0x000000ffff047224 */ /* 0x000fc600078e00ff */
[----:B------:R-:W-:-:S13]  /*6330*/  ISETP.NE.AND P0, PT, R6, 0x7ff, PT ;  /* 0x000007ff0600780c */ /* 0x000fda0003f05270 */
[----:B------:R-:W-:Y:S05]  /*6340*/  @!P0 BRA `(.L_x_167) ;  /* 0x0000000800508947 */ /* 0x000fea0003800000 */
[----:B------:R-:W-:Y:S01]  /*6350*/  VIADD R4, R6, 0xfffffc00 ;  /* 0xfffffc0006047836 */ /* 0x000fe20000000000 */
[----:B------:R-:W-:Y:S01]  /*6360*/  BSSY.RECONVERGENT B1, `(.L_x_168) ;  /* 0x0000031000017945 */ /* 0x000fe20003800200 */
[----:B------:R-:W-:Y:S01]  /*6370*/  VIADD R12, R1, 0x28 ;  /* 0x00000028010c7836 */ /* 0x000fe20000000000 */
[----:B------:R-:W-:Y:S02]  /*6380*/  CS2R R36, SRZ ;  /* 0x0000000000247805 */ /* 0x000fe4000001ff00 */
[----:B------:R-:W-:Y:S02]  /*6390*/  SHF.R.U32.HI R6, RZ, 0x6, R4 ;  /* 0x00000006ff067819 */ /* 0x000fe40000011604 */
[----:B------:R-:W-:Y:S02]  /*63a0*/  ISETP.GE.U32.AND P0, PT, R4, 0x80, PT ;  /* 0x000000800400780c */ /* 0x000fe40003f06070 */
[C---:B------:R-:W-:Y:S02]  /*63b0*/  IADD3 R13, PT, PT, -R6.reuse, 0x13, RZ ;  /* 0x00000013060d7810 */ /* 0x040fe40007ffe1ff */
[----:B------:R-:W-:-:S02]  /*63c0*/  IADD3 R4, PT, PT, -R6, 0xf, RZ ;  /* 0x0000000f06047810 */ /* 0x000fc40007ffe1ff */
[----:B------:R-:W-:-:S04]  /*63d0*/  SEL R13, R13, 0x12, P0 ;  /* 0x000000120d0d7807 */ /* 0x000fc80000000000 */
[----:B------:R-:W-:-:S13]  /*63e0*/  ISETP.GE.AND P0, PT, R4, R13, PT ;  /* 0x0000000d0400720c */ /* 0x000fda0003f06270 */
[----:B------:R-:W-:Y:S05]  /*63f0*/  @P0 BRA `(.L_x_169) ;  /* 0x00000000009c0947 */ /* 0x000fea0003800000 */
[----:B------:R-:W0:Y:S01]  /*6400*/  LDC.64 R28, c[0x0][0x358] ;  /* 0x0000d600ff1c7b82 */ /* 0x000e220000000a00 */
[C---:B------:R-:W-:Y:S01]  /*6410*/  SHF.L.U64.HI R5, R15.reuse, 0xb, R5 ;  /* 0x0000000b0f057819 */ /* 0x040fe20000010205 */
[----:B------:R-:W-:Y:S01]  /*6420*/  BSSY.RECONVERGENT B4, `(.L_x_170) ;  /* 0x0000023000047945 */ /* 0x000fe20003800200 */
[----:B------:R-:W-:Y:S01]  /*6430*/  IMAD.SHL.U32 R15, R15, 0x800, RZ ;  /* 0x000008000f0f7824 */ /* 0x000fe200078e00ff */
[----:B------:R-:W-:Y:S01]  /*6440*/  IADD3 R17, PT, PT, RZ, -R6, -R13 ;  /* 0x80000006ff117210 */ /* 0x000fe20007ffe80d */
[----:B------:R-:W-:Y:S01]  /*6450*/  IMAD.MOV.U32 R33, RZ, RZ, R4 ;  /* 0x000000ffff217224 */ /* 0x000fe200078e0004 */
[----:B------:R-:W-:Y:S01]  /*6460*/  CS2R R36, SRZ ;  /* 0x0000000000247805 */ /* 0x000fe2000001ff00 */
[----:B------:R-:W-:Y:S01]  /*6470*/  IMAD.MOV.U32 R31, RZ, RZ, RZ ;  /* 0x000000ffff1f7224 */ /* 0x000fe200078e00ff */
[----:B------:R-:W-:-:S07]  /*6480*/  LOP3.LUT R39, R5, 0x80000000, RZ, 0xfc, !PT ;  /* 0x8000000005277812 */ /* 0x000fce00078efcff */
.L_x_171:
[----:B------:R-:W1:Y:S01]  /*6490*/  LDC.64 R4, c[0x4][0x70] ;  /* 0x01001c00ff047b82 */ /* 0x000e620000000a00 */
[----:B0-----:R-:W-:Y:S02]  /*64a0*/  R2UR UR4, R28 ;  /* 0x000000001c0472ca */ /* 0x001fe400000e0000 */
[----:B------:R-:W-:Y:S01]  /*64b0*/  R2UR UR5, R29 ;  /* 0x000000001d0572ca */ /* 0x000fe200000e0000 */
[----:B-1----:R-:W-:-:S12]  /*64c0*/  IMAD.WIDE R4, R33, 0x8, R4 ;  /* 0x0000000821047825 */ /* 0x002fd800078e0204 */
[----:B------:R-:W2:Y:S01]  /*64d0*/  LDG.E.64.CONSTANT R4, desc[UR4][R4.64] ;  /* 0x0000000404047981 */ /* 0x000ea2000c1e9b00 */
[----:B------:R-:W-:Y:S02]  /*64e0*/  IMAD.MOV.U32 R10, RZ, RZ, R36 ;  /* 0x000000ffff0a7224 */ /* 0x000fe400078e0024 */
[----:B------:R-:W-:Y:S02]  /*64f0*/  IMAD.MOV.U32 R11, RZ, RZ, R37 ;  /* 0x000000ffff0b7224 */ /* 0x000fe400078e0025 */
[----:B------:R-:W-:Y:S02]  /*6500*/  VIADD R17, R17, 0x1 ;  /* 0x0000000111117836 */ /* 0x000fe40000000000 */
[----:B------:R-:W-:Y:S02]  /*6510*/  VIADD R33, R33, 0x1 ;  /* 0x0000000121217836 */ /* 0x000fe40000000000 */
[----:B--2---:R-:W-:-:S04]  /*6520*/  IMAD.WIDE.U32 R10, P2, R4, R15, R10 ;  /* 0x0000000f040a7225 */ /* 0x004fc8000784000a */
[----:B------:R-:W-:Y:S02]  /*6530*/  IMAD R35, R4, R39, RZ ;  /* 0x0000002704237224 */ /* 0x000fe400078e02ff */
[CC--:B------:R-:W-:Y:S02]  /*6540*/  IMAD R30, R5.reuse, R15.reuse, RZ ;  /* 0x0000000f051e7224 */ /* 0x0c0fe400078e02ff */
[----:B------:R-:W-:Y:S01]  /*6550*/  IMAD.HI.U32 R37, R5, R15, RZ ;  /* 0x0000000f05257227 */ /* 0x000fe200078e00ff */
[----:B------:R-:W-:-:S03]  /*6560*/  IADD3 R11, P0, PT, R35, R11, RZ ;  /* 0x0000000b230b7210 */ /* 0x000fc60007f1e0ff */
[----:B------:R-:W-:Y:S01]  /*6570*/  IMAD R35, R31, 0x8, R12 ;  /* 0x000000081f237824 */ /* 0x000fe200078e020c */
[----:B------:R-:W-:Y:S01]  /*6580*/  IADD3 R11, P1, PT, R30, R11, RZ ;  /* 0x0000000b1e0b7210 */ /* 0x000fe20007f3e0ff */
[----:B------:R-:W-:-:S04]  /*6590*/  IMAD.HI.U32 R30, R4, R39, RZ ;  /* 0x00000027041e7227 */ /* 0x000fc800078e00ff */
[----:B------:R-:W-:Y:S01]  /*65a0*/  IMAD.X R4, RZ, RZ, R30, P2 ;  /* 0x000000ffff047224 */ /* 0x000fe200010e061e */
[----:B------:R1:W-:Y:S01]  /*65b0*/  STL.64 [R35], R10 ;  /* 0x0000000a23007387 */ /* 0x0003e20000100a00 */
[----:B------:R-:W-:-:S03]  /*65c0*/  IMAD.HI.U32 R30, R5, R39, RZ ;  /* 0x00000027051e7227 */ /* 0x000fc600078e00ff */
[----:B------:R-:W-:Y:S01]  /*65d0*/  IADD3.X R4, P0, PT, R37, R4, RZ, P0, !PT ;  /* 0x0000000425047210 */ /* 0x000fe2000071e4ff */
[----:B------:R-:W-:Y:S02]  /*65e0*/  IMAD R5, R5, R39, RZ ;  /* 0x0000002705057224 */ /* 0x000fe400078e02ff */
[----:B------:R-:W-:-:S03]  /*65f0*/  VIADD R31, R31, 0x1 ;  /* 0x000000011f1f7836 */ /* 0x000fc60000000000 */
[----:B------:R-:W-:Y:S01]  /*6600*/  IADD3.X R36, P1, PT, R5, R4, RZ, P1, !PT ;  /* 0x0000000405247210 */ /* 0x000fe20000f3e4ff */
[----:B------:R-:W-:Y:S01]  /*6610*/  IMAD.X R4, RZ, RZ, R30, P0 ;  /* 0x000000ffff047224 */ /* 0x000fe200000e061e */
[----:B------:R-:W-:-:S03]  /*6620*/  ISETP.NE.AND P0, PT, R17, -0xf, PT ;  /* 0xfffffff11100780c */ /* 0x000fc60003f05270 */
[----:B------:R-:W-:-:S10]  /*6630*/  IMAD.X R37, RZ, RZ, R4, P1 ;  /* 0x000000ffff257224 */ /* 0x000fd400008e0604 */
[----:B-1----:R-:W-:Y:S05]  /*6640*/  @P0 BRA `(.L_x_171) ;  /* 0xfffffffc00900947 */ /* 0x002fea000383ffff */
[----:B------:R-:W-:Y:S05]  /*6650*/  BSYNC.RECONVERGENT B4 ;  /* 0x0000000000047941 */ /* 0x000fea0003800200 */
.L_x_170:
[----:B------:R-:W-:-:S07]  /*6660*/  IMAD.MOV.U32 R4, RZ, RZ, R13 ;  /* 0x000000ffff047224 */ /* 0x000fce00078e000d */
.L_x_169:
[----:B------:R-:W-:Y:S05]  /*6670*/  BSYNC.RECONVERGENT B1 ;  /* 0x0000000000017941 */ /* 0x000fea0003800200 */
.L_x_168:
[----:B------:R-:W-:Y:S01]  /*6680*/  LOP3.LUT P0, R29, R3, 0x3f, RZ, 0xc0, !PT ;  /* 0x0000003f031d7812 */ /* 0x000fe2000780c0ff */
[----:B------:R-:W-:-:S04]  /*6690*/  IMAD.IADD R17, R6, 0x1, R4 ;  /* 0x0000000106117824 */ /* 0x000fc800078e0204 */
[----:B------:R-:W-:-:S05]  /*66a0*/  IMAD.U32 R17, R17, 0x8, R12 ;  /* 0x0000000811117824 */ /* 0x000fca00078e000c */
[----:B------:R0:W-:Y:S04]  /*66b0*/  STL.64 [R17+-0x78], R36 ;  /* 0xffff882411007387 */ /* 0x0001e80000100a00 */
[----:B------:R-:W2:Y:S04]  /*66c0*/  @P0 LDL.64 R12, [R1+0x30] ;  /* 0x00003000010c0983 */ /* 0x000ea80000100a00 */
[----:B------:R-:W3:Y:S04]  /*66d0*/  LDL.64 R10, [R1+0x38] ;  /* 0x00003800010a7983 */ /* 0x000ee80000100a00 */
[----:B------:R-:W0:Y:S01]  /*66e0*/  LDL.64 R4, [R1+0x40] ;  /* 0x0000400001047983 */ /* 0x000e220000100a00 */
[----:B------:R-:W-:Y:S01]  /*66f0*/  @P0 LOP3.LUT R3, R29, 0x3f, RZ, 0x3c, !PT ;  /* 0x0000003f1d030812 */ /* 0x000fe200078e3cff */
[----:B------:R-:W-:Y:S01]  /*6700*/  BSSY.RECONVERGENT B1, `(.L_x_172) ;  /* 0x0000034000017945 */ /* 0x000fe20003800200 */
[----:B--2---:R-:W-:-:S02]  /*6710*/  @P0 SHF.R.U64 R6, R12, 0x1, R13 ;  /* 0x000000010c060819 */ /* 0x004fc4000000120d */
[----:B------:R-:W-:Y:S02]  /*6720*/  @P0 SHF.R.U32.HI R12, RZ, 0x1, R13 ;  /* 0x00000001ff0c0819 */ /* 0x000fe4000001160d */
[----:B---3--:R-:W-:Y:S02]  /*6730*/  @P0 SHF.L.U32 R13, R10, R29, RZ ;  /* 0x0000001d0a0d0219 */ /* 0x008fe400000006ff */
[----:B------:R-:W-:Y:S02]  /*6740*/  @P0 SHF.R.U64 R6, R6, R3, R12 ;  /* 0x0000000306060219 */ /* 0x000fe4000000120c */
[--C-:B------:R-:W-:Y:S02]  /*6750*/  @P0 SHF.R.U32.HI R30, RZ, 0x1, R11.reuse ;  /* 0x00000001ff1e0819 */ /* 0x100fe4000001160b */
[C-C-:B------:R-:W-:Y:S02]  /*6760*/  @P0 SHF.R.U64 R28, R10.reuse, 0x1, R11.reuse ;  /* 0x000000010a1c0819 */ /* 0x140fe4000000120b */
[----:B------:R-:W-:-:S02]  /*6770*/  @P0 SHF.L.U64.HI R15, R10, R29, R11 ;  /* 0x0000001d0a0f0219 */ /* 0x000fc4000001020b */
[----:B------:R-:W-:Y:S02]  /*6780*/  @P0 SHF.R.U32.HI R12, RZ, R3, R12 ;  /* 0x00000003ff0c0219 */ /* 0x000fe4000001160c */
[----:B------:R-:W-:Y:S02]  /*6790*/  @P0 LOP3.LUT R10, R13, R6, RZ, 0xfc, !PT ;  /* 0x000000060d0a0212 */ /* 0x000fe400078efcff */
[----:B0-----:R-:W-:Y:S02]  /*67a0*/  @P0 SHF.L.U32 R17, R4, R29, RZ ;  /* 0x0000001d04110219 */ /* 0x001fe400000006ff */
[----:B------:R-:W-:Y:S02]  /*67b0*/  @P0 SHF.R.U64 R28, R28, R3, R30 ;  /* 0x000000031c1c0219 */ /* 0x000fe4000000121e */
[----:B------:R-:W-:Y:S01]  /*67c0*/  @P0 LOP3.LUT R11, R15, R12, RZ, 0xfc, !PT ;  /* 0x0000000c0f0b0212 */ /* 0x000fe200078efcff */
[----:B------:R-:W-:Y:S01]  /*67d0*/  IMAD.SHL.U32 R12, R10, 0x4, RZ ;  /* 0x000000040a0c7824 */ /* 0x000fe200078e00ff */
[----:B------:R-:W-:-:S02]  /*67e0*/  @P0 SHF.L.U64.HI R6, R4, R29, R5 ;  /* 0x0000001d04060219 */ /* 0x000fc40000010205 */
[----:B------:R-:W-:Y:S02]  /*67f0*/  @P0 SHF.R.U32.HI R3, RZ, R3, R30 ;  /* 0x00000003ff030219 */ /* 0x000fe4000001161e */
[----:B------:R-:W-:Y:S02]  /*6800*/  @P0 LOP3.LUT R4, R17, R28, RZ, 0xfc, !PT ;  /* 0x0000001c11040212 */ /* 0x000fe400078efcff */
[----:B------:R-:W-:Y:S02]  /*6810*/  SHF.L.U64.HI R13, R10, 0x2, R11 ;  /* 0x000000020a0d7819 */ /* 0x000fe4000001020b */
[----:B------:R-:W-:Y:S02]  /*6820*/  @P0 LOP3.LUT R5, R6, R3, RZ, 0xfc, !PT ;  /* 0x0000000306050212 */ /* 0x000fe400078efcff */
[----:B------:R-:W-:Y:S02]  /*6830*/  SHF.L.W.U32.HI R11, R11, 0x2, R4 ;  /* 0x000000020b0b7819 */ /* 0x000fe40000010e04 */
[----:B------:R-:W-:-:S02]  /*6840*/  IADD3 RZ, P0, PT, RZ, -R12, RZ ;  /* 0x8000000cffff7210 */ /* 0x000fc40007f1e0ff */
[----:B------:R-:W-:Y:S02]  /*6850*/  LOP3.LUT R3, RZ, R13, RZ, 0x33, !PT ;  /* 0x0000000dff037212 */ /* 0x000fe400078e33ff */
[----:B------:R-:W-:Y:S02]  /*6860*/  SHF.L.W.U32.HI R4, R4, 0x2, R5 ;  /* 0x0000000204047819 */ /* 0x000fe40000010e05 */
[----:B------:R-:W-:Y:S02]  /*6870*/  LOP3.LUT R10, RZ, R11, RZ, 0x33, !PT ;  /* 0x0000000bff0a7212 */ /* 0x000fe400078e33ff */
[----:B------:R-:W-:Y:S02]  /*6880*/  IADD3.X R6, P0, PT, RZ, R3, RZ, P0, !PT ;  /* 0x00000003ff067210 */ /* 0x000fe4000071e4ff */
[----:B------:R-:W-:Y:S02]  /*6890*/  LOP3.LUT R3, RZ, R4, RZ, 0x33, !PT ;  /* 0x00000004ff037212 */ /* 0x000fe400078e33ff */
[----:B------:R-:W-:-:S02]  /*68a0*/  IADD3.X R10, P1, PT, RZ, R10, RZ, P0, !PT ;  /* 0x0000000aff0a7210 */ /* 0x000fc4000073e4ff */
[----:B------:R-:W-:-:S03]  /*68b0*/  ISETP.GT.U32.AND P2, PT, R11, -0x1, PT ;  /* 0xffffffff0b00780c */ /* 0x000fc60003f44070 */
[----:B------:R-:W-:Y:S01]  /*68c0*/  IMAD.X R3, RZ, RZ, R3, P1 ;  /* 0x000000ffff037224 */ /* 0x000fe200008e0603 */
[----:B------:R-:W-:-:S04]  /*68d0*/  ISETP.GT.AND.EX P0, PT, R4, -0x1, PT, P2 ;  /* 0xffffffff0400780c */ /* 0x000fc80003f04320 */
[----:B------:R-:W-:Y:S02]  /*68e0*/  SEL R17, R4, R3, P0 ;  /* 0x0000000304117207 */ /* 0x000fe40000000000 */
[----:B------:R-:W-:Y:S02]  /*68f0*/  SEL R15, R11, R10, P0 ;  /* 0x0000000a0b0f7207 */ /* 0x000fe40000000000 */
[----:B------:R-:W-:Y:S02]  /*6900*/  ISETP.NE.U32.AND P1, PT, R17, RZ, PT ;  /* 0x000000ff1100720c */ /* 0x000fe40003f25070 */
[----:B------:R-:W-:Y:S02]  /*6910*/  SEL R13, R13, R6, P0 ;  /* 0x000000060d0d7207 */ /* 0x000fe40000000000 */
[----:B------:R-:W-:Y:S01]  /*6920*/  SEL R10, R15, R17, !P1 ;  /* 0x000000110f0a7207 */ /* 0x000fe20004800000 */
[----:B------:R-:W-:-:S05]  /*6930*/  @!P0 IMAD.MOV R12, RZ, RZ, -R12 ;  /* 0x000000ffff0c8224 */ /* 0x000fca00078e0a0c */
[----:B------:R-:W0:Y:S02]  /*6940*/  FLO.U32 R10, R10 ;  /* 0x0000000a000a7300 */ /* 0x000e2400000e0000 */
[C---:B0-----:R-:W-:Y:S02]  /*6950*/  IADD3 R11, PT, PT, -R10.reuse, 0x1f, RZ ;  /* 0x0000001f0a0b7810 */ /* 0x041fe40007ffe1ff */
[----:B------:R-:W-:-:S03]  /*6960*/  IADD3 R3, PT, PT, -R10, 0x3f, RZ ;  /* 0x0000003f0a037810 */ /* 0x000fc60007ffe1ff */
[----:B------:R-:W-:-:S05]  /*6970*/  @P1 IMAD.MOV R3, RZ, RZ, R11 ;  /* 0x000000ffff031224 */ /* 0x000fca00078e020b */
[----:B------:R-:W-:-:S13]  /*6980*/  ISETP.NE.AND P1, PT, R3, RZ, PT ;  /* 0x000000ff0300720c */ /* 0x000fda0003f25270 */
[----:B------:R-:W-:Y:S05]  /*6990*/  @!P1 BRA `(.L_x_173) ;  /* 0x0000000000289947 */ /* 0x000fea0003800000 */
[C---:B------:R-:W-:Y:S02]  /*69a0*/  LOP3.LUT R6, R3.reuse, 0x3f, RZ, 0xc0, !PT ;  /* 0x0000003f03067812 */ /* 0x040fe400078ec0ff */
[--C-:B------:R-:W-:Y:S02]  /*69b0*/  SHF.R.U64 R11, R12, 0x1, R13.reuse ;  /* 0x000000010c0b7819 */ /* 0x100fe4000000120d */
[----:B------:R-:W-:Y:S02]  /*69c0*/  SHF.R.U32.HI R13, RZ, 0x1, R13 ;  /* 0x00000001ff0d7819 */ /* 0x000fe4000001160d */
[----:B------:R-:W-:Y:S02]  /*69d0*/  LOP3.LUT R10, R3, 0x3f, RZ, 0xc, !PT ;  /* 0x0000003f030a7812 */ /* 0x000fe400078e0cff */
[CC--:B------:R-:W-:Y:S02]  /*69e0*/  SHF.L.U64.HI R17, R15.reuse, R6.reuse, R17 ;  /* 0x000000060f117219 */ /* 0x0c0fe40000010211 */
[----:B------:R-:W-:-:S02]  /*69f0*/  SHF.L.U32 R15, R15, R6, RZ ;  /* 0x000000060f0f7219 */ /* 0x000fc400000006ff */
[-CC-:B------:R-:W-:Y:S02]  /*6a00*/  SHF.R.U64 R6, R11, R10.reuse, R13.reuse ;  /* 0x0000000a0b067219 */ /* 0x180fe4000000120d */
[----:B------:R-:W-:Y:S02]  /*6a10*/  SHF.R.U32.HI R10, RZ, R10, R13 ;  /* 0x0000000aff0a7219 */ /* 0x000fe4000001160d */
[----:B------:R-:W-:Y:S02]  /*6a20*/  LOP3.LUT R15, R15, R6, RZ, 0xfc, !PT ;  /* 0x000000060f0f7212 */ /* 0x000fe400078efcff */
[----:B------:R-:W-:-:S07]  /*6a30*/  LOP3.LUT R17, R17, R10, RZ, 0xfc, !PT ;  /* 0x0000000a11117212 */ /* 0x000fce00078efcff */
.L_x_173:
[----:B------:R-:W-:Y:S05]  /*6a40*/  BSYNC.RECONVERGENT B1 ;  /* 0x0000000000017941 */ /* 0x000fea0003800200 */
.L_x_172:
[----:B------:R-:W-:-:S04]  /*6a50*/  IMAD.WIDE.U32 R12, R15, 0x2168c235, RZ ;  /* 0x2168c2350f0c7825 */ /* 0x000fc800078e00ff */
[----:B------:R-:W-:Y:S01]  /*6a60*/  IMAD.MOV.U32 R10, RZ, RZ, R13 ;  /* 0x000000ffff0a7224 */ /* 0x000fe200078e000d */
[----:B------:R-:W-:Y:S01]  /*6a70*/  IADD3 RZ, P1, PT, R12, R12, RZ ;  /* 0x0000000c0cff7210 */ /* 0x000fe20007f3e0ff */
[----:B------:R-:W-:Y:S02]  /*6a80*/  IMAD.MOV.U32 R11, RZ, RZ, RZ ;  /* 0x000000ffff0b7224 */ /* 0x000fe400078e00ff */
[----:B------:R-:W-:-:S04]  /*6a90*/  IMAD.HI.U32 R6, R17, -0x36f0255e, RZ ;  /* 0xc90fdaa211067827 */ /* 0x000fc800078e00ff */
[----:B------:R-:W-:-:S04]  /*6aa0*/  IMAD.WIDE.U32 R10, R15, -0x36f0255e, R10 ;  /* 0xc90fdaa20f0a7825 */ /* 0x000fc800078e000a */
[----:B------:R-:W-:-:S04]  /*6ab0*/  IMAD.WIDE.U32 R10, P2, R17, 0x2168c235, R10 ;  /* 0x2168c235110a7825 */ /* 0x000fc8000784000a */
[----:B------:R-:W-:Y:S01]  /*6ac0*/  IMAD R17, R17, -0x36f0255e, RZ ;  /* 0xc90fdaa211117824 */ /* 0x000fe200078e02ff */
[----:B------:R-:W-:Y:S01]  /*6ad0*/  IADD3.X RZ, P1, PT, R10, R10, RZ, P1, !PT ;  /* 0x0000000a0aff7210 */ /* 0x000fe20000f3e4ff */
[----:B------:R-:W-:-:S03]  /*6ae0*/  IMAD.X R6, RZ, RZ, R6, P2 ;  /* 0x000000ffff067224 */ /* 0x000fc600010e0606 */
[----:B------:R-:W-:-:S04]  /*6af0*/  IADD3 R11, P2, PT, R17, R11, RZ ;  /* 0x0000000b110b7210 */ /* 0x000fc80007f5e0ff */
[C---:B------:R-:W-:Y:S01]  /*6b00*/  ISETP.GT.U32.AND P4, PT, R11.reuse, RZ, PT ;  /* 0x000000ff0b00720c */ /* 0x040fe20003f84070 */
[----:B------:R-:W-:Y:S01]  /*6b10*/  IMAD.X R6, RZ, RZ, R6, P2 ;  /* 0x000000ffff067224 */ /* 0x000fe200010e0606 */
[----:B------:R-:W-:-:S04]  /*6b20*/  IADD3.X R10, P2, PT, R11, R11, RZ, P1, !PT ;  /* 0x0000000b0b0a7210 */ /* 0x000fc80000f5e4ff */
[C---:B------:R-:W-:Y:S01]  /*6b30*/  ISETP.GT.AND.EX P1, PT, R6.reuse, RZ, PT, P4 ;  /* 0x000000ff0600720c */ /* 0x040fe20003f24340 */
[----:B------:R-:W-:-:S03]  /*6b40*/  IMAD.X R13, R6, 0x1, R6, P2 ;  /* 0x00000001060d7824 */ /* 0x000fc600010e0606 */
[----:B------:R-:W-:Y:S02]  /*6b50*/  SEL R10, R10, R11, P1 ;  /* 0x0000000b0a0a7207 */ /* 0x000fe40000800000 */
[----:B------:R-:W-:Y:S02]  /*6b60*/  SEL R11, R13, R6, P1 ;  /* 0x000000060d0b7207 */ /* 0x000fe40000800000 */
[----:B------:R-:W-:Y:S02]  /*6b70*/  IADD3 R6, P2, PT, R10, 0x1, RZ ;  /* 0x000000010a067810 */ /* 0x000fe40007f5e0ff */
[----:B------:R-:W-:Y:S02]  /*6b80*/  SEL R10, RZ, 0xffffffff, !P1 ;  /* 0xffffffffff0a7807 */ /* 0x000fe40004800000 */
[----:B------:R-:W-:Y:S01]  /*6b90*/  LOP3.LUT P1, R19, R19, 0x80000000, RZ, 0xc0, !PT ;  /* 0x8000000013137812 */ /* 0x000fe2000782c0ff */
[----:B------:R-:W-:Y:S01]  /*6ba0*/  IMAD.X R11, RZ, RZ, R11, P2 ;  /* 0x000000ffff0b7224 */ /* 0x000fe200010e060b */
[----:B------:R-:W-:Y:S01]  /*6bb0*/  SHF.R.U32.HI R13, RZ, 0x1e, R5 ;  /* 0x0000001eff0d7819 */ /* 0x000fe20000011605 */
[----:B------:R-:W-:Y:S01]  /*6bc0*/  IMAD.IADD R10, R10, 0x1, -R3 ;  /* 0x000000010a0a7824 */ /* 0x000fe200078e0a03 */
[----:B------:R-:W-:-:S02]  /*6bd0*/  @!P0 LOP3.LUT R19, R19, 0x80000000, RZ, 0x3c, !PT ;  /* 0x8000000013138812 */ /* 0x000fc400078e3cff */
[----:B------:R-:W-:Y:S02]  /*6be0*/  SHF.R.U64 R6, R6, 0xa, R11 ;  /* 0x0000000a06067819 */ /* 0x000fe4000000120b */
[----:B------:R-:W-:Y:S02]  /*6bf0*/  LEA.HI R4, R4, R13, RZ, 0x1 ;  /* 0x0000000d04047211 */ /* 0x000fe400078f08ff */
[----:B------:R-:W-:-:S03]  /*6c00*/  IADD3 R6, P2, PT, R6, 0x1, RZ ;  /* 0x0000000106067810 */ /* 0x000fc60007f5e0ff */
[----:B------:R-:W-:Y:S01]  /*6c10*/  @P1 IMAD.MOV R4, RZ, RZ, -R4 ;  /* 0x000000ffff041224 */ /* 0x000fe200078e0a04 */
[----:B------:R-:W-:-:S04]  /*6c20*/  LEA.HI.X R11, R11, RZ, RZ, 0x16, P2 ;  /* 0x000000ff0b0b7211 */ /* 0x000fc800010fb4ff */
[--C-:B------:R-:W-:Y:S01]  /*6c30*/  SHF.R.U64 R3, R6, 0x1, R11.reuse ;  /* 0x0000000106037819 */ /* 0x100fe2000000120b */
[----:B------:R-:W-:Y:S01]  /*6c40*/  IMAD.SHL.U32 R6, R10, 0x100000, RZ ;  /* 0x001000000a067824 */ /* 0x000fe200078e00ff */
[----:B------:R-:W-:Y:S02]  /*6c50*/  SHF.R.U32.HI R5, RZ, 0x1, R11 ;  /* 0x00000001ff057819 */ /* 0x000fe4000001160b */
[----:B------:R-:W-:-:S04]  /*6c60*/  IADD3 R15, P2, P4, RZ, RZ, R3 ;  /* 0x000000ffff0f7210 */ /* 0x000fc80007c5e003 */
[----:B------:R-:W-:-:S04]  /*6c70*/  IADD3.X R6, PT, PT, R6, 0x3fe00000, R5, P2, P4 ;  /* 0x3fe0000006067810 */ /* 0x000fc800017e8405 */
[----:B------:R-:W-:-:S07]  /*6c80*/  LOP3.LUT R5, R6, R19, RZ, 0xfc, !PT ;  /* 0x0000001306057212 */ /* 0x000fce00078efcff */
.L_x_167:
[----:B------:R-:W-:Y:S02]  /*6c90*/  IMAD.MOV.U32 R35, RZ, RZ, 0x0 ;  /* 0x00000000ff237424 */ /* 0x000fe400078e00ff */
[----:B------:R-:W-:Y:S02]  /*6ca0*/  IMAD.MOV.U32 R3, RZ, RZ, R4 ;  /* 0x000000ffff037224 */ /* 0x000fe400078e0004 */
[----:B------:R-:W-:Y:S01]  /*6cb0*/  IMAD.MOV.U32 R4, RZ, RZ, R15 ;  /* 0x000000ffff047224 */ /* 0x000fe200078e000f */
[----:B------:R-:W-:Y:S06]  /*6cc0*/  RET.REL.NODEC R34 `(_Z17compute_ion_matchPiS_iS_S_PfS0_S_S_iS0_S_lS_S_S0_S0_S_S_S_fPdiS1_dS_S_) ;  /* 0xffffff9022cc7950 */ /* 0x000fec0003c3ffff */
.L_x_174:
        /* <DEDUP_REMOVED lines=11> */
.L_x_177:


//--------------------- .nv.global.init           --------------------------
	.section	.nv.global.init,"aw",@progbits
	.align	16
.nv.global.init:
	.type		__cudart_sin_cos_coeffs,@object
	.size		__cudart_sin_cos_coeffs,(__cudart_i2opi_d - __cudart_sin_cos_coeffs)
__cudart_sin_cos_coeffs:
        /*0000*/ 	.byte	0x46, 0xd2, 0xb0, 0x2c, 0xf1, 0xe5, 0x5a, 0xbe, 0x92, 0xe3, 0xac, 0x69, 0xe3, 0x1d, 0xc7, 0x3e
        /*0010*/ 	.byte	0xa1, 0x62, 0xdb, 0x19, 0xa0, 0x01, 0x2a, 0xbf, 0x18, 0x08, 0x11, 0x11, 0x11, 0x11, 0x81, 0x3f
        /*0020*/ 	.byte	0x54, 0x55, 0x55, 0x55, 0x55, 0x55, 0xc5, 0xbf, 0x00, 0x00, 0x00, 0x00, 0x00, 0x00, 0x00, 0x00
        /*0030*/ 	.byte	0x00, 0x00, 0x00, 0x00, 0x00, 0x00, 0x00, 0x00, 0x64, 0x81, 0xfd, 0x20, 0x83, 0xff, 0xa8, 0xbd
        /*0040*/ 	.byte	0x28, 0x85, 0xef, 0xc1, 0xa7, 0xee, 0x21, 0x3e, 0xd9, 0xe6, 0x06, 0x8e, 0x4f, 0x7e, 0x92, 0xbe
        /*0050*/ 	.byte	0xe9, 0xbc, 0xdd, 0x19, 0xa0, 0x01, 0xfa, 0x3e, 0x47, 0x5d, 0xc1, 0x16, 0x6c, 0xc1, 0x56, 0xbf
        /*0060*/ 	.byte	0x51, 0x55, 0x55, 0x55, 0x55, 0x55, 0xa5, 0x3f, 0x00, 0x00, 0x00, 0x00, 0x00, 0x00, 0xe0, 0xbf
        /*0070*/ 	.byte	0x00, 0x00, 0x00, 0x00, 0x00, 0x00, 0xf0, 0x3f, 0x00, 0x00, 0x00, 0x00, 0x00, 0x00, 0x00, 0x00
	.type		__cudart_i2opi_d,@object
	.size		__cudart_i2opi_d,($str$12 - __cudart_i2opi_d)
__cudart_i2opi_d:
        /* <DEDUP_REMOVED lines=9> */
	.type		$str$12,@object
	.size		$str$12,($str$10 - $str$12)
$str$12:
        /*0110*/ 	.byte	0x31, 0x31, 0x31, 0x31, 0x31, 0x31, 0x31, 0x31, 0x31, 0x00
	.type		$str$10,@object
	.size		$str$10,($str$11 - $str$10)
$str$10:
        /*011a*/ 	.byte	0x6c, 0x69, 0x6e, 0x6b, 0x65, 0x72, 0x20, 0x74, 0x79, 0x70, 0x65, 0x3a, 0x20, 0x25, 0x64, 0x2c
        /*012a*/ 	.byte	0x20, 0x25, 0x64, 0x0a, 0x00
	.type		$str$11,@object
	.size		$str$11,($str$8 - $str$11)
$str$11:
        /*012f*/ 	.byte	0x73, 0x63, 0x6f, 0x72, 0x65, 0x3a, 0x20, 0x25, 0x66, 0x2c, 0x20, 0x62, 0x6d, 0x32, 0x35, 0x5f
        /*013f*/ 	.byte	0x73, 0x63, 0x6f, 0x72, 0x65, 0x3a, 0x20, 0x25, 0x66, 0x0a, 0x00
	.type		$str$8,@object
	.size		$str$8,($str$3 - $str$8)
$str$8:
        /*014a*/ 	.byte	0x70, 0x65, 0x70, 0x32, 0x5f, 0x6d, 0x61, 0x73, 0x73, 0x5f, 0x6c, 0x65, 0x66, 0x74, 0x3a, 0x20
        /*015a*/ 	.byte	0x25, 0x66, 0x2c, 0x20, 0x70, 0x65, 0x70, 0x32, 0x5f, 0x6d, 0x61, 0x73, 0x73, 0x5f, 0x72, 0x69
        /*016a*/ 	.byte	0x67, 0x68, 0x74, 0x3a, 0x20, 0x25, 0x66, 0x0a, 0x00
	.type		$str$3,@object
	.size		$str$3,($str$9 - $str$3)
$str$3:
        /*0173*/ 	.byte	0x5b, 0x45, 0x52, 0x52, 0x4f, 0x52, 0x5d, 0x20, 0x70, 0x65, 0x70, 0x5f, 0x32, 0x5f, 0x6d, 0x61
        /*0183*/ 	.byte	0x73, 0x73, 0x5f, 0x6c, 0x65, 0x66, 0x74, 0x3a, 0x20, 0x25, 0x66, 0x2c, 0x20, 0x70, 0x65, 0x70
        /*0193*/ 	.byte	0x5f, 0x32, 0x5f, 0x6d, 0x61, 0x73, 0x73, 0x5f, 0x72, 0x69, 0x67, 0x68, 0x74, 0x3a, 0x20, 0x25
        /*01a3*/ 	.byte	0x66, 0x2c, 0x20, 0x69, 0x64, 0x78, 0x3a, 0x20, 0x25, 0x64, 0x2c, 0x20, 0x69, 0x3a, 0x20, 0x25
        /*01b3*/ 	.byte	0x64, 0x0a, 0x00
	.type		$str$9,@object
	.size		$str$9,($str$7 - $str$9)
$str$9:
        /*01b6*/ 	.byte	0x5b, 0x45, 0x52, 0x52, 0x4f, 0x52, 0x5d, 0x20, 0x70, 0x65, 0x70, 0x32, 0x5f, 0x6d, 0x61, 0x73
        /*01c6*/ 	.byte	0x73, 0x5f, 0x6c, 0x65, 0x66, 0x74, 0x5f, 0x69, 0x6e, 0x64, 0x65, 0x78, 0x3a, 0x20, 0x25, 0x64
        /*01d6*/ 	.byte	0x2c, 0x20, 0x70, 0x65, 0x70, 0x5f, 0x6d, 0x61, 0x73, 0x73, 0x5f, 0x6c, 0x69, 0x73, 0x74, 0x5f
        /*01e6*/ 	.byte	0x6c, 0x65, 0x6e, 0x3a, 0x20, 0x25, 0x64, 0x2c, 0x20, 0x69, 0x64, 0x78, 0x3a, 0x20, 0x25, 0x64
        /*01f6*/ 	.byte	0x2c, 0x20, 0x69, 0x3a, 0x20, 0x25, 0x64, 0x0a, 0x00
	.type		$str$7,@object
	.size		$str$7,($str$6 - $str$7)
$str$7:
        /*01ff*/ 	.byte	0x5b, 0x45, 0x52, 0x52, 0x4f, 0x52, 0x5d, 0x20, 0x70, 0x65, 0x70, 0x32, 0x5f, 0x6d, 0x61, 0x73
        /*020f*/ 	.byte	0x73, 0x5f, 0x6c, 0x65, 0x66, 0x74, 0x5f, 0x69, 0x6e, 0x64, 0x65, 0x78, 0x3a, 0x20, 0x25, 0x64
        /*021f*/ 	.byte	0x2c, 0x20, 0x70, 0x65, 0x70, 0x32, 0x5f, 0x6d, 0x61, 0x73, 0x73, 0x5f, 0x72, 0x69, 0x67, 0x68
        /*022f*/ 	.byte	0x74, 0x5f, 0x69, 0x6e, 0x64, 0x65, 0x78, 0x3a, 0x20, 0x25, 0x64, 0x2c, 0x20, 0x69, 0x64, 0x78
        /*023f*/ 	.byte	0x3a, 0x20, 0x25, 0x64, 0x2c, 0x20, 0x69, 0x3a, 0x20, 0x25, 0x64, 0x09, 0x00
	.type		$str$6,@object
	.size		$str$6,($str$5 - $str$6)
$str$6:
        /*024c*/ 	.byte	0x70, 0x72, 0x65, 0x63, 0x75, 0x72, 0x73, 0x6f, 0x72, 0x3a, 0x20, 0x25, 0x6c, 0x66, 0x2c, 0x20
        /*025c*/ 	.byte	0x70, 0x65, 0x70, 0x5f, 0x31, 0x5f, 0x6d, 0x61, 0x73, 0x73, 0x3a, 0x20, 0x25, 0x6c, 0x66, 0x2c
        /*026c*/ 	.byte	0x20, 0x70, 0x65, 0x70, 0x5f, 0x32, 0x5f, 0x6d, 0x61, 0x73, 0x73, 0x5f, 0x6c, 0x65, 0x66, 0x74
        /*027c*/ 	.byte	0x3a, 0x20, 0x25, 0x6c, 0x66, 0x2c, 0x20, 0x70, 0x65, 0x70, 0x5f, 0x32, 0x5f, 0x6d, 0x61, 0x73
        /*028c*/ 	.byte	0x73, 0x5f, 0x72, 0x69, 0x67, 0x68, 0x74, 0x3a, 0x20, 0x25, 0x6c, 0x66, 0x0a, 0x00
	.type		$str$5,@object
	.size		$str$5,($str$1 - $str$5)
$str$5:
        /*029a*/ 	.byte	0x5b, 0x45, 0x52, 0x52, 0x4f, 0x52, 0x5d, 0x20, 0x70, 0x65, 0x70, 0x32, 0x5f, 0x6d, 0x61, 0x73
        /*02aa*/ 	.byte	0x73, 0x3a, 0x20, 0x25, 0x66, 0x2c, 0x20, 0x70, 0x65, 0x70, 0x32, 0x5f, 0x6d, 0x61, 0x73, 0x73
        /*02ba*/ 	.byte	0x5f, 0x6c, 0x65, 0x66, 0x74, 0x5f, 0x69, 0x6e, 0x64, 0x65, 0x78, 0x3a, 0x20, 0x25, 0x64, 0x2c
        /*02ca*/ 	.byte	0x20, 0x70, 0x65, 0x70, 0x5f, 0x6d, 0x61, 0x73, 0x73, 0x5f, 0x6c, 0x69, 0x73, 0x74, 0x5f, 0x6c
        /*02da*/ 	.byte	0x65, 0x6e, 0x3a, 0x20, 0x25, 0x64, 0x2c, 0x20, 0x69, 0x64, 0x78, 0x3a, 0x20, 0x25, 0x64, 0x2c
        /*02ea*/ 	.byte	0x20, 0x69, 0x3a, 0x20, 0x25, 0x64, 0x0a, 0x00
	.type		$str$1,@object
	.size		$str$1,($str$4 - $str$1)
$str$1:
        /*02f2*/ 	.byte	0x5b, 0x45, 0x52, 0x52, 0x4f, 0x52, 0x5d, 0x20, 0x70, 0x65, 0x70, 0x32, 0x5f, 0x6d, 0x61, 0x73
        /*0302*/ 	.byte	0x73, 0x3a, 0x20, 0x25, 0x6c, 0x66, 0x2c, 0x20, 0x70, 0x65, 0x70, 0x32, 0x5f, 0x6d, 0x61, 0x73
        /*0312*/ 	.byte	0x73, 0x5f, 0x6c, 0x65, 0x66, 0x74, 0x5f, 0x69, 0x6e, 0x64, 0x65, 0x78, 0x3a, 0x20, 0x25, 0x64
        /*0322*/ 	.byte	0x2c, 0x20, 0x70, 0x65, 0x70, 0x5f, 0x6d, 0x61, 0x73, 0x73, 0x5f, 0x6c, 0x69, 0x73, 0x74, 0x5f
        /*0332*/ 	.byte	0x6c, 0x65, 0x6e, 0x3a, 0x20, 0x25, 0x64, 0x2c, 0x20, 0x69, 0x64, 0x78, 0x3a, 0x20, 0x25, 0x64
        /*0342*/ 	.byte	0x2c, 0x20, 0x69, 0x3a, 0x20, 0x25, 0x64, 0x0a, 0x00
	.type		$str$4,@object
	.size		$str$4,($str - $str$4)
$str$4:
        /*034b*/ 	.byte	0x5b, 0x45, 0x52, 0x52, 0x4f, 0x52, 0x5d, 0x20, 0x70, 0x65, 0x70, 0x32, 0x5f, 0x6d, 0x61, 0x73
        /*035b*/ 	.byte	0x73, 0x3a, 0x20, 0x25, 0x66, 0x2c, 0x20, 0x70, 0x65, 0x70, 0x32, 0x5f, 0x6d, 0x61, 0x73, 0x73
        /*036b*/ 	.byte	0x5f, 0x6c, 0x65, 0x66, 0x74, 0x5f, 0x69, 0x6e, 0x64, 0x65, 0x78, 0x3a, 0x20, 0x25, 0x64, 0x2c
        /*037b*/ 	.byte	0x20, 0x70, 0x65, 0x70, 0x32, 0x5f, 0x6d, 0x61, 0x73, 0x73, 0x5f, 0x72, 0x69, 0x67, 0x68, 0x74
        /*038b*/ 	.byte	0x5f, 0x69, 0x6e, 0x64, 0x65, 0x78, 0x3a, 0x20, 0x25, 0x64, 0x2c, 0x20, 0x69, 0x64, 0x78, 0x3a
        /*039b*/ 	.byte	0x20, 0x25, 0x64, 0x2c, 0x20, 0x69, 0x3a, 0x20, 0x25, 0x64, 0x0a, 0x00
	.type		$str,@object
	.size		$str,($str$2 - $str)
$str:
        /*03a7*/ 	.byte	0x5b, 0x45, 0x52, 0x52, 0x4f, 0x52, 0x5d, 0x20, 0x70, 0x65, 0x70, 0x32, 0x5f, 0x6d, 0x61, 0x73
        /*03b7*/ 	.byte	0x73, 0x3a, 0x20, 0x25, 0x6c, 0x66, 0x2c, 0x20, 0x70, 0x65, 0x70, 0x32, 0x5f, 0x6d, 0x61, 0x73
        /*03c7*/ 	.byte	0x73, 0x5f, 0x6c, 0x65, 0x66, 0x74, 0x5f, 0x69, 0x6e, 0x64, 0x65, 0x78, 0x3a, 0x20, 0x25, 0x64
        /*03d7*/ 	.byte	0x2c, 0x20, 0x70, 0x65, 0x70, 0x32, 0x5f, 0x6d, 0x61, 0x73, 0x73, 0x5f, 0x72, 0x69, 0x67, 0x68
        /*03e7*/ 	.byte	0x74, 0x5f, 0x69, 0x6e, 0x64, 0x65, 0x78, 0x3a, 0x20, 0x25, 0x64, 0x2c, 0x20, 0x69, 0x64, 0x78
        /*03f7*/ 	.byte	0x3a, 0x20, 0x25, 0x64, 0x2c, 0x20, 0x69, 0x3a, 0x20, 0x25, 0x64, 0x0a, 0x00
	.type		$str$2,@object
	.size		$str$2,(.L_2 - $str$2)
$str$2:
        /*0404*/ 	.byte	0x5b, 0x45, 0x52, 0x52, 0x4f, 0x52, 0x5d, 0x20, 0x70, 0x72, 0x65, 0x63, 0x75, 0x72, 0x73, 0x6f
        /*0414*/ 	.byte	0x72, 0x5f, 0x6d, 0x61, 0x73, 0x73, 0x3a, 0x20, 0x25, 0x6c, 0x66, 0x2c, 0x20, 0x70, 0x65, 0x70
        /*0424*/ 	.byte	0x31, 0x5f, 0x6d, 0x61, 0x73, 0x73, 0x3a, 0x20, 0x25, 0x6c, 0x66, 0x2c, 0x20, 0x70, 0x65, 0x70
        /*0434*/ 	.byte	0x32, 0x5f, 0x6d, 0x61, 0x73, 0x73, 0x3a, 0x20, 0x25, 0x6c, 0x66, 0x2c, 0x20, 0x70, 0x65, 0x70
        /*0444*/ 	.byte	0x32, 0x5f, 0x6d, 0x61, 0x73, 0x73, 0x5f, 0x6c, 0x65, 0x66, 0x74, 0x5f, 0x69, 0x6e, 0x64, 0x65
        /*0454*/ 	.byte	0x78, 0x3a, 0x20, 0x25, 0x64, 0x2c, 0x20, 0x72, 0x69, 0x67, 0x68, 0x74, 0x3a, 0x20, 0x25, 0x64
        /*0464*/ 	.byte	0x2c, 0x20, 0x69, 0x64, 0x78, 0x3a, 0x20, 0x25, 0x64, 0x2c, 0x20, 0x69, 0x3a, 0x20, 0x25, 0x64
        /*0474*/ 	.byte	0x0a, 0x00
.L_2:


//--------------------- .nv.shared.reserved.0     --------------------------
	.section	.nv.shared.reserved.0,"aw",@nobits
	.weak		__nv_reservedSMEM_offset_0_alias
	.size		__nv_reservedSMEM_offset_0_alias, 0, 64
	.other		__nv_reservedSMEM_offset_0_alias,@"STO_CUDA_RESERVED_SHARED STV_DEFAULT"
__nv_reservedSMEM_offset_0_alias:
	.zero		0
	.zero		64


//--------------------- .nv.constant0._Z13get_candidatePfS_PiiS0_fS_S0_S0_S0_PdiS1_dS0_S0_ --------------------------
	.section	.nv.constant0._Z13get_candidatePfS_PiiS0_fS_S0_S0_S0_PdiS1_dS0_S0_,"a",@progbits
	.sectionflags	@""
	.align	4
.nv.constant0._Z13get_candidatePfS_PiiS0_fS_S0_S0_S0_PdiS1_dS0_S0_:
	.zero		1024


//--------------------- .nv.constant0._Z23get_valid_candidate_numPfPsPiiS1_sS1_S_iS_fS1_ --------------------------
	.section	.nv.constant0._Z23get_valid_candidate_numPfPsPiiS1_sS1_S_iS_fS1_,"a",@progbits
	.sectionflags	@""
	.align	4
.nv.constant0._Z23get_valid_candidate_numPfPsPiiS1_sS1_S_iS_fS1_:
	.zero		992


//--------------------- .nv.constant0._Z17compute_ion_matchPiS_iS_S_PfS0_S_S_iS0_S_lS_S_S0_S0_S_S_S_fPdiS1_dS_S_ --------------------------
	.section	.nv.constant0._Z17compute_ion_matchPiS_iS_S_PfS0_S_S_iS0_S_lS_S_S0_S0_S_S_S_fPdiS1_dS_S_,"a",@progbits
	.sectionflags	@""
	.align	4
.nv.constant0._Z17compute_ion_matchPiS_iS_S_PfS0_S_S_iS0_S_lS_S_S0_S0_S_S_S_fPdiS1_dS_S_:
	.zero		1112


//--------------------- SYMBOLS --------------------------

	.type		.nv.reservedSmem.offset0,@object
	.size		.nv.reservedSmem.offset0,0x4
	.type		vprintf,@function
